//
// Generated by NVIDIA NVVM Compiler
//
// Compiler Build ID: CL-36424714
// Cuda compilation tools, release 13.0, V13.0.88
// Based on NVVM 20.0.0
//

.version 9.0
.target sm_100
.address_size 64

	// .globl	_Z9addKernelPiPKiS1_

.visible .entry _Z9addKernelPiPKiS1_(
	.param .u64 .ptr .align 1 _Z9addKernelPiPKiS1__param_0,
	.param .u64 .ptr .align 1 _Z9addKernelPiPKiS1__param_1,
	.param .u64 .ptr .align 1 _Z9addKernelPiPKiS1__param_2
)
{
	.reg .b32 	%r<5>;
	.reg .b64 	%rd<11>;

	ld.param.u64 	%rd1, [_Z9addKernelPiPKiS1__param_0];
	ld.param.u64 	%rd2, [_Z9addKernelPiPKiS1__param_1];
	ld.param.u64 	%rd3, [_Z9addKernelPiPKiS1__param_2];
	cvta.to.global.u64 	%rd4, %rd1;
	cvta.to.global.u64 	%rd5, %rd3;
	cvta.to.global.u64 	%rd6, %rd2;
	mov.u32 	%r1, %tid.x;
	mul.wide.u32 	%rd7, %r1, 4;
	add.s64 	%rd8, %rd6, %rd7;
	ld.global.u32 	%r2, [%rd8];
	add.s64 	%rd9, %rd5, %rd7;
	ld.global.u32 	%r3, [%rd9];
	add.s32 	%r4, %r3, %r2;
	add.s64 	%rd10, %rd4, %rd7;
	st.global.u32 	[%rd10], %r4;
	ret;

}
	// .globl	_Z3addiPfS_
.visible .entry _Z3addiPfS_(
	.param .u32 _Z3addiPfS__param_0,
	.param .u64 .ptr .align 1 _Z3addiPfS__param_1,
	.param .u64 .ptr .align 1 _Z3addiPfS__param_2
)
{
	.reg .pred 	%p<10>;
	.reg .b32 	%r<23>;
	.reg .b32 	%f<88>;
	.reg .b64 	%rd<28>;

	ld.param.u32 	%r16, [_Z3addiPfS__param_0];
	ld.param.u64 	%rd15, [_Z3addiPfS__param_1];
	ld.param.u64 	%rd16, [_Z3addiPfS__param_2];
	cvta.to.global.u64 	%rd1, %rd16;
	cvta.to.global.u64 	%rd2, %rd15;
	setp.lt.s32 	%p1, %r16, 1;
	@%p1 bra 	$L__BB1_13;
	and.b32  	%r1, %r16, 15;
	setp.lt.u32 	%p2, %r16, 16;
	mov.b32 	%r20, 0;
	@%p2 bra 	$L__BB1_4;
	and.b32  	%r20, %r16, 2147483632;
	neg.s32 	%r18, %r20;
	add.s64 	%rd25, %rd2, 32;
	add.s64 	%rd24, %rd1, 32;
$L__BB1_3:
	.pragma "nounroll";
	ld.global.f32 	%f1, [%rd25+-32];
	ld.global.f32 	%f2, [%rd24+-32];
	add.f32 	%f3, %f1, %f2;
	st.global.f32 	[%rd24+-32], %f3;
	ld.global.f32 	%f4, [%rd25+-28];
	ld.global.f32 	%f5, [%rd24+-28];
	add.f32 	%f6, %f4, %f5;
	st.global.f32 	[%rd24+-28], %f6;
	ld.global.f32 	%f7, [%rd25+-24];
	ld.global.f32 	%f8, [%rd24+-24];
	add.f32 	%f9, %f7, %f8;
	st.global.f32 	[%rd24+-24], %f9;
	ld.global.f32 	%f10, [%rd25+-20];
	ld.global.f32 	%f11, [%rd24+-20];
	add.f32 	%f12, %f10, %f11;
	st.global.f32 	[%rd24+-20], %f12;
	ld.global.f32 	%f13, [%rd25+-16];
	ld.global.f32 	%f14, [%rd24+-16];
	add.f32 	%f15, %f13, %f14;
	st.global.f32 	[%rd24+-16], %f15;
	ld.global.f32 	%f16, [%rd25+-12];
	ld.global.f32 	%f17, [%rd24+-12];
	add.f32 	%f18, %f16, %f17;
	st.global.f32 	[%rd24+-12], %f18;
	ld.global.f32 	%f19, [%rd25+-8];
	ld.global.f32 	%f20, [%rd24+-8];
	add.f32 	%f21, %f19, %f20;
	st.global.f32 	[%rd24+-8], %f21;
	ld.global.f32 	%f22, [%rd25+-4];
	ld.global.f32 	%f23, [%rd24+-4];
	add.f32 	%f24, %f22, %f23;
	st.global.f32 	[%rd24+-4], %f24;
	ld.global.f32 	%f25, [%rd25];
	ld.global.f32 	%f26, [%rd24];
	add.f32 	%f27, %f25, %f26;
	st.global.f32 	[%rd24], %f27;
	ld.global.f32 	%f28, [%rd25+4];
	ld.global.f32 	%f29, [%rd24+4];
	add.f32 	%f30, %f28, %f29;
	st.global.f32 	[%rd24+4], %f30;
	ld.global.f32 	%f31, [%rd25+8];
	ld.global.f32 	%f32, [%rd24+8];
	add.f32 	%f33, %f31, %f32;
	st.global.f32 	[%rd24+8], %f33;
	ld.global.f32 	%f34, [%rd25+12];
	ld.global.f32 	%f35, [%rd24+12];
	add.f32 	%f36, %f34, %f35;
	st.global.f32 	[%rd24+12], %f36;
	ld.global.f32 	%f37, [%rd25+16];
	ld.global.f32 	%f38, [%rd24+16];
	add.f32 	%f39, %f37, %f38;
	st.global.f32 	[%rd24+16], %f39;
	ld.global.f32 	%f40, [%rd25+20];
	ld.global.f32 	%f41, [%rd24+20];
	add.f32 	%f42, %f40, %f41;
	st.global.f32 	[%rd24+20], %f42;
	ld.global.f32 	%f43, [%rd25+24];
	ld.global.f32 	%f44, [%rd24+24];
	add.f32 	%f45, %f43, %f44;
	st.global.f32 	[%rd24+24], %f45;
	ld.global.f32 	%f46, [%rd25+28];
	ld.global.f32 	%f47, [%rd24+28];
	add.f32 	%f48, %f46, %f47;
	st.global.f32 	[%rd24+28], %f48;
	add.s32 	%r18, %r18, 16;
	add.s64 	%rd25, %rd25, 64;
	add.s64 	%rd24, %rd24, 64;
	setp.ne.s32 	%p3, %r18, 0;
	@%p3 bra 	$L__BB1_3;
$L__BB1_4:
	setp.eq.s32 	%p4, %r1, 0;
	@%p4 bra 	$L__BB1_13;
	and.b32  	%r7, %r16, 7;
	setp.lt.u32 	%p5, %r1, 8;
	@%p5 bra 	$L__BB1_7;
	mul.wide.u32 	%rd17, %r20, 4;
	add.s64 	%rd18, %rd2, %rd17;
	ld.global.f32 	%f49, [%rd18];
	add.s64 	%rd19, %rd1, %rd17;
	ld.global.f32 	%f50, [%rd19];
	add.f32 	%f51, %f49, %f50;
	st.global.f32 	[%rd19], %f51;
	ld.global.f32 	%f52, [%rd18+4];
	ld.global.f32 	%f53, [%rd19+4];
	add.f32 	%f54, %f52, %f53;
	st.global.f32 	[%rd19+4], %f54;
	ld.global.f32 	%f55, [%rd18+8];
	ld.global.f32 	%f56, [%rd19+8];
	add.f32 	%f57, %f55, %f56;
	st.global.f32 	[%rd19+8], %f57;
	ld.global.f32 	%f58, [%rd18+12];
	ld.global.f32 	%f59, [%rd19+12];
	add.f32 	%f60, %f58, %f59;
	st.global.f32 	[%rd19+12], %f60;
	ld.global.f32 	%f61, [%rd18+16];
	ld.global.f32 	%f62, [%rd19+16];
	add.f32 	%f63, %f61, %f62;
	st.global.f32 	[%rd19+16], %f63;
	ld.global.f32 	%f64, [%rd18+20];
	ld.global.f32 	%f65, [%rd19+20];
	add.f32 	%f66, %f64, %f65;
	st.global.f32 	[%rd19+20], %f66;
	ld.global.f32 	%f67, [%rd18+24];
	ld.global.f32 	%f68, [%rd19+24];
	add.f32 	%f69, %f67, %f68;
	st.global.f32 	[%rd19+24], %f69;
	ld.global.f32 	%f70, [%rd18+28];
	ld.global.f32 	%f71, [%rd19+28];
	add.f32 	%f72, %f70, %f71;
	st.global.f32 	[%rd19+28], %f72;
	add.s32 	%r20, %r20, 8;
$L__BB1_7:
	setp.eq.s32 	%p6, %r7, 0;
	@%p6 bra 	$L__BB1_13;
	and.b32  	%r10, %r16, 3;
	setp.lt.u32 	%p7, %r7, 4;
	@%p7 bra 	$L__BB1_10;
	mul.wide.u32 	%rd20, %r20, 4;
	add.s64 	%rd21, %rd2, %rd20;
	ld.global.f32 	%f73, [%rd21];
	add.s64 	%rd22, %rd1, %rd20;
	ld.global.f32 	%f74, [%rd22];
	add.f32 	%f75, %f73, %f74;
	st.global.f32 	[%rd22], %f75;
	ld.global.f32 	%f76, [%rd21+4];
	ld.global.f32 	%f77, [%rd22+4];
	add.f32 	%f78, %f76, %f77;
	st.global.f32 	[%rd22+4], %f78;
	ld.global.f32 	%f79, [%rd21+8];
	ld.global.f32 	%f80, [%rd22+8];
	add.f32 	%f81, %f79, %f80;
	st.global.f32 	[%rd22+8], %f81;
	ld.global.f32 	%f82, [%rd21+12];
	ld.global.f32 	%f83, [%rd22+12];
	add.f32 	%f84, %f82, %f83;
	st.global.f32 	[%rd22+12], %f84;
	add.s32 	%r20, %r20, 4;
$L__BB1_10:
	setp.eq.s32 	%p8, %r10, 0;
	@%p8 bra 	$L__BB1_13;
	mul.wide.u32 	%rd23, %r20, 4;
	add.s64 	%rd27, %rd1, %rd23;
	add.s64 	%rd26, %rd2, %rd23;
	neg.s32 	%r22, %r10;
$L__BB1_12:
	.pragma "nounroll";
	ld.global.f32 	%f85, [%rd26];
	ld.global.f32 	%f86, [%rd27];
	add.f32 	%f87, %f85, %f86;
	st.global.f32 	[%rd27], %f87;
	add.s64 	%rd27, %rd27, 4;
	add.s64 	%rd26, %rd26, 4;
	add.s32 	%r22, %r22, 1;
	setp.ne.s32 	%p9, %r22, 0;
	@%p9 bra 	$L__BB1_12;
$L__BB1_13:
	ret;

}
	// .globl	_Z4add2iPfS_
.visible .entry _Z4add2iPfS_(
	.param .u32 _Z4add2iPfS__param_0,
	.param .u64 .ptr .align 1 _Z4add2iPfS__param_1,
	.param .u64 .ptr .align 1 _Z4add2iPfS__param_2
)
{
	.reg .pred 	%p<6>;
	.reg .b32 	%r<38>;
	.reg .b32 	%f<16>;
	.reg .b64 	%rd<24>;

	ld.param.u32 	%r22, [_Z4add2iPfS__param_0];
	ld.param.u64 	%rd7, [_Z4add2iPfS__param_1];
	ld.param.u64 	%rd8, [_Z4add2iPfS__param_2];
	cvta.to.global.u64 	%rd1, %rd8;
	cvta.to.global.u64 	%rd2, %rd7;
	mov.u32 	%r1, %ntid.x;
	setp.lt.s32 	%p1, %r22, 1;
	@%p1 bra 	$L__BB2_7;
	add.s32 	%r24, %r22, -1;
	div.u32 	%r25, %r24, %r1;
	add.s32 	%r2, %r25, 1;
	and.b32  	%r3, %r2, 3;
	setp.lt.u32 	%p2, %r25, 3;
	mov.b32 	%r36, 0;
	@%p2 bra 	$L__BB2_4;
	shl.b32 	%r34, %r1, 1;
	shl.b32 	%r5, %r1, 2;
	mul.lo.s32 	%r33, %r1, 3;
	and.b32  	%r27, %r2, -4;
	neg.s32 	%r31, %r27;
	mov.b32 	%r36, 0;
	mov.u32 	%r32, %r1;
$L__BB2_3:
	mul.wide.u32 	%rd9, %r36, 4;
	add.s64 	%rd10, %rd2, %rd9;
	ld.global.f32 	%f1, [%rd10];
	add.s64 	%rd11, %rd1, %rd9;
	ld.global.f32 	%f2, [%rd11];
	add.f32 	%f3, %f1, %f2;
	st.global.f32 	[%rd11], %f3;
	add.s32 	%r28, %r36, %r1;
	mul.wide.u32 	%rd12, %r32, 4;
	add.s64 	%rd13, %rd2, %rd12;
	ld.global.f32 	%f4, [%rd13];
	add.s64 	%rd14, %rd1, %rd12;
	ld.global.f32 	%f5, [%rd14];
	add.f32 	%f6, %f4, %f5;
	st.global.f32 	[%rd14], %f6;
	add.s32 	%r29, %r28, %r1;
	mul.wide.u32 	%rd15, %r34, 4;
	add.s64 	%rd16, %rd2, %rd15;
	ld.global.f32 	%f7, [%rd16];
	add.s64 	%rd17, %rd1, %rd15;
	ld.global.f32 	%f8, [%rd17];
	add.f32 	%f9, %f7, %f8;
	st.global.f32 	[%rd17], %f9;
	add.s32 	%r30, %r29, %r1;
	mul.wide.u32 	%rd18, %r33, 4;
	add.s64 	%rd19, %rd2, %rd18;
	ld.global.f32 	%f10, [%rd19];
	add.s64 	%rd20, %rd1, %rd18;
	ld.global.f32 	%f11, [%rd20];
	add.f32 	%f12, %f10, %f11;
	st.global.f32 	[%rd20], %f12;
	add.s32 	%r36, %r30, %r1;
	add.s32 	%r34, %r34, %r5;
	add.s32 	%r33, %r33, %r5;
	add.s32 	%r32, %r32, %r5;
	add.s32 	%r31, %r31, 4;
	setp.ne.s32 	%p3, %r31, 0;
	@%p3 bra 	$L__BB2_3;
$L__BB2_4:
	setp.eq.s32 	%p4, %r3, 0;
	@%p4 bra 	$L__BB2_7;
	mul.wide.u32 	%rd23, %r36, 4;
	mul.wide.u32 	%rd4, %r1, 4;
	neg.s32 	%r37, %r3;
$L__BB2_6:
	.pragma "nounroll";
	add.s64 	%rd21, %rd2, %rd23;
	ld.global.f32 	%f13, [%rd21];
	add.s64 	%rd22, %rd1, %rd23;
	ld.global.f32 	%f14, [%rd22];
	add.f32 	%f15, %f13, %f14;
	st.global.f32 	[%rd22], %f15;
	add.s64 	%rd23, %rd23, %rd4;
	add.s32 	%r37, %r37, 1;
	setp.ne.s32 	%p5, %r37, 0;
	@%p5 bra 	$L__BB2_6;
$L__BB2_7:
	ret;

}
	// .globl	_Z4add3iPfS_
.visible .entry _Z4add3iPfS_(
	.param .u32 _Z4add3iPfS__param_0,
	.param .u64 .ptr .align 1 _Z4add3iPfS__param_1,
	.param .u64 .ptr .align 1 _Z4add3iPfS__param_2
)
{
	.reg .pred 	%p<7>;
	.reg .b32 	%r<31>;
	.reg .b32 	%f<16>;
	.reg .b64 	%rd<18>;

	ld.param.u32 	%r12, [_Z4add3iPfS__param_0];
	ld.param.u64 	%rd3, [_Z4add3iPfS__param_1];
	ld.param.u64 	%rd4, [_Z4add3iPfS__param_2];
	cvta.to.global.u64 	%rd1, %rd4;
	cvta.to.global.u64 	%rd2, %rd3;
	mov.u32 	%r13, %ctaid.x;
	mov.u32 	%r14, %ntid.x;
	mov.u32 	%r15, %tid.x;
	mad.lo.s32 	%r29, %r13, %r14, %r15;
	mov.u32 	%r16, %nctaid.x;
	mul.lo.s32 	%r2, %r14, %r16;
	setp.ge.s32 	%p1, %r29, %r12;
	@%p1 bra 	$L__BB3_7;
	add.s32 	%r17, %r29, %r2;
	max.s32 	%r18, %r12, %r17;
	setp.lt.s32 	%p2, %r17, %r12;
	selp.u32 	%r19, 1, 0, %p2;
	add.s32 	%r20, %r17, %r19;
	sub.s32 	%r21, %r18, %r20;
	div.u32 	%r22, %r21, %r2;
	add.s32 	%r3, %r22, %r19;
	and.b32  	%r23, %r3, 3;
	setp.eq.s32 	%p3, %r23, 3;
	@%p3 bra 	$L__BB3_4;
	add.s32 	%r24, %r3, 1;
	and.b32  	%r25, %r24, 3;
	neg.s32 	%r27, %r25;
$L__BB3_3:
	.pragma "nounroll";
	mul.wide.s32 	%rd5, %r29, 4;
	add.s64 	%rd6, %rd1, %rd5;
	add.s64 	%rd7, %rd2, %rd5;
	ld.global.f32 	%f1, [%rd7];
	ld.global.f32 	%f2, [%rd6];
	add.f32 	%f3, %f1, %f2;
	st.global.f32 	[%rd6], %f3;
	add.s32 	%r29, %r29, %r2;
	add.s32 	%r27, %r27, 1;
	setp.ne.s32 	%p4, %r27, 0;
	@%p4 bra 	$L__BB3_3;
$L__BB3_4:
	setp.lt.u32 	%p5, %r3, 3;
	@%p5 bra 	$L__BB3_7;
	mul.wide.s32 	%rd11, %r2, 4;
	shl.b32 	%r26, %r2, 2;
$L__BB3_6:
	mul.wide.s32 	%rd8, %r29, 4;
	add.s64 	%rd9, %rd2, %rd8;
	ld.global.f32 	%f4, [%rd9];
	add.s64 	%rd10, %rd1, %rd8;
	ld.global.f32 	%f5, [%rd10];
	add.f32 	%f6, %f4, %f5;
	st.global.f32 	[%rd10], %f6;
	add.s64 	%rd12, %rd9, %rd11;
	ld.global.f32 	%f7, [%rd12];
	add.s64 	%rd13, %rd10, %rd11;
	ld.global.f32 	%f8, [%rd13];
	add.f32 	%f9, %f7, %f8;
	st.global.f32 	[%rd13], %f9;
	add.s64 	%rd14, %rd12, %rd11;
	ld.global.f32 	%f10, [%rd14];
	add.s64 	%rd15, %rd13, %rd11;
	ld.global.f32 	%f11, [%rd15];
	add.f32 	%f12, %f10, %f11;
	st.global.f32 	[%rd15], %f12;
	add.s64 	%rd16, %rd14, %rd11;
	ld.global.f32 	%f13, [%rd16];
	add.s64 	%rd17, %rd15, %rd11;
	ld.global.f32 	%f14, [%rd17];
	add.f32 	%f15, %f13, %f14;
	st.global.f32 	[%rd17], %f15;
	add.s32 	%r29, %r26, %r29;
	setp.lt.s32 	%p6, %r29, %r12;
	@%p6 bra 	$L__BB3_6;
$L__BB3_7:
	ret;

}


// ===== COMPILED SASS (sm_100) =====

	.target	sm_100

	.elftype	@"ET_EXEC"


//--------------------- .note.nv.tkinfo           --------------------------
	.section	.note.nv.tkinfo,"",@"SHT_NOTE"
	.sectionflags	@"SHF_NOTE_NV_TKINFO"
	.tkinfo
        /*0018*/ 	.word	0x00000002
        /*0030*/ 	.string	""
        /*0030*/ 	.string	"ptxas"
        /*0030*/ 	.string	"Cuda compilation tools, release 13.0, V13.0.88"
        /*0030*/ 	.string	"Build cuda_13.0.r13.0/compiler.36424714_0"
        /*0030*/ 	.string	"-arch sm_100 -m 64 "



//--------------------- .note.nv.cuinfo           --------------------------
	.section	.note.nv.cuinfo,"",@"SHT_NOTE"
	.sectionflags	@"SHF_NOTE_NV_CUINFO"
        /*0018*/ 	.short	0x0002
        /*001a*/ 	.short	0x0064
        /*001c*/ 	.short	0x0082
	.zero		2


//--------------------- .nv.info                  --------------------------
	.section	.nv.info,"",@"SHT_CUDA_INFO"
	.align	4


	//----- nvinfo : EIATTR_REGCOUNT
	.align		4
        /*0000*/ 	.byte	0x04, 0x2f
        /*0002*/ 	.short	(.L_1 - .L_0)
	.align		4
.L_0:
        /*0004*/ 	.word	index@(_Z9addKernelPiPKiS1_)
        /*0008*/ 	.word	0x0000000c


	//----- nvinfo : EIATTR_FRAME_SIZE
	.align		4
.L_1:
        /*000c*/ 	.byte	0x04, 0x11
        /*000e*/ 	.short	(.L_3 - .L_2)
	.align		4
.L_2:
        /*0010*/ 	.word	index@(_Z9addKernelPiPKiS1_)
        /*0014*/ 	.word	0x00000000


	//----- nvinfo : EIATTR_REGCOUNT
	.align		4
.L_3:
        /*0018*/ 	.byte	0x04, 0x2f
        /*001a*/ 	.short	(.L_5 - .L_4)
	.align		4
.L_4:
        /*001c*/ 	.word	index@(_Z3addiPfS_)
        /*0020*/ 	.word	0x00000012


	//----- nvinfo : EIATTR_FRAME_SIZE
	.align		4
.L_5:
        /*0024*/ 	.byte	0x04, 0x11
        /*0026*/ 	.short	(.L_7 - .L_6)
	.align		4
.L_6:
        /*0028*/ 	.word	index@(_Z3addiPfS_)
        /*002c*/ 	.word	0x00000000


	//----- nvinfo : EIATTR_REGCOUNT
	.align		4
.L_7:
        /*0030*/ 	.byte	0x04, 0x2f
        /*0032*/ 	.short	(.L_9 - .L_8)
	.align		4
.L_8:
        /*0034*/ 	.word	index@(_Z4add2iPfS_)
        /*0038*/ 	.word	0x00000020


	//----- nvinfo : EIATTR_FRAME_SIZE
	.align		4
.L_9:
        /*003c*/ 	.byte	0x04, 0x11
        /*003e*/ 	.short	(.L_11 - .L_10)
	.align		4
.L_10:
        /*0040*/ 	.word	index@(_Z4add2iPfS_)
        /*0044*/ 	.word	0x00000000


	//----- nvinfo : EIATTR_REGCOUNT
	.align		4
.L_11:
        /*0048*/ 	.byte	0x04, 0x2f
        /*004a*/ 	.short	(.L_13 - .L_12)
	.align		4
.L_12:
        /*004c*/ 	.word	index@(_Z4add3iPfS_)
        /*0050*/ 	.word	0x00000018


	//----- nvinfo : EIATTR_FRAME_SIZE
	.align		4
.L_13:
        /*0054*/ 	.byte	0x04, 0x11
        /*0056*/ 	.short	(.L_15 - .L_14)
	.align		4
.L_14:
        /*0058*/ 	.word	index@(_Z4add3iPfS_)
        /*005c*/ 	.word	0x00000000


	//----- nvinfo : EIATTR_MIN_STACK_SIZE
	.align		4
.L_15:
        /*0060*/ 	.byte	0x04, 0x12
        /*0062*/ 	.short	(.L_17 - .L_16)
	.align		4
.L_16:
        /*0064*/ 	.word	index@(_Z4add3iPfS_)
        /*0068*/ 	.word	0x00000000


	//----- nvinfo : EIATTR_MIN_STACK_SIZE
	.align		4
.L_17:
        /*006c*/ 	.byte	0x04, 0x12
        /*006e*/ 	.short	(.L_19 - .L_18)
	.align		4
.L_18:
        /*0070*/ 	.word	index@(_Z4add2iPfS_)
        /*0074*/ 	.word	0x00000000


	//----- nvinfo : EIATTR_MIN_STACK_SIZE
	.align		4
.L_19:
        /*0078*/ 	.byte	0x04, 0x12
        /*007a*/ 	.short	(.L_21 - .L_20)
	.align		4
.L_20:
        /*007c*/ 	.word	index@(_Z3addiPfS_)
        /*0080*/ 	.word	0x00000000


	//----- nvinfo : EIATTR_MIN_STACK_SIZE
	.align		4
.L_21:
        /*0084*/ 	.byte	0x04, 0x12
        /*0086*/ 	.short	(.L_23 - .L_22)
	.align		4
.L_22:
        /*0088*/ 	.word	index@(_Z9addKernelPiPKiS1_)
        /*008c*/ 	.word	0x00000000
.L_23:


//--------------------- .nv.compat                --------------------------
	.section	.nv.compat,"",@"SHT_CUDA_COMPAT_INFO"
	.align	4
        /*0000*/ 	.byte	0x02, 0x09, 0x00, 0x00, 0x02, 0x02, 0x01, 0x00, 0x02, 0x05, 0x05, 0x00, 0x03, 0x07, 0x01, 0x01
        /*0010*/ 	.byte	0x02, 0x03, 0x00, 0x00, 0x02, 0x06, 0x01, 0x00, 0x04, 0x0b, 0x08, 0x00, 0x09, 0x00, 0x00, 0x00
        /*0020*/ 	.byte	0x00, 0x00, 0x00, 0x00


//--------------------- .nv.info._Z4add3iPfS_     --------------------------
	.section	.nv.info._Z4add3iPfS_,"",@"SHT_CUDA_INFO"
	.sectionflags	@""
	.align	4


	//----- nvinfo : EIATTR_CUDA_API_VERSION
	.align		4
        /*0000*/ 	.byte	0x04, 0x37
        /*0002*/ 	.short	(.L_25 - .L_24)
.L_24:
        /*0004*/ 	.word	0x00000082


	//----- nvinfo : EIATTR_KPARAM_INFO
	.align		4
.L_25:
        /*0008*/ 	.byte	0x04, 0x17
        /*000a*/ 	.short	(.L_27 - .L_26)
.L_26:
        /*000c*/ 	.word	0x00000000
        /*0010*/ 	.short	0x0002
        /*0012*/ 	.short	0x0010
        /*0014*/ 	.byte	0x00, 0xf5, 0x21, 0x00


	//----- nvinfo : EIATTR_KPARAM_INFO
	.align		4
.L_27:
        /*0018*/ 	.byte	0x04, 0x17
        /*001a*/ 	.short	(.L_29 - .L_28)
.L_28:
        /*001c*/ 	.word	0x00000000
        /*0020*/ 	.short	0x0001
        /*0022*/ 	.short	0x0008
        /*0024*/ 	.byte	0x00, 0xf5, 0x21, 0x00


	//----- nvinfo : EIATTR_KPARAM_INFO
	.align		4
.L_29:
        /*0028*/ 	.byte	0x04, 0x17
        /*002a*/ 	.short	(.L_31 - .L_30)
.L_30:
        /*002c*/ 	.word	0x00000000
        /*0030*/ 	.short	0x0000
        /*0032*/ 	.short	0x0000
        /*0034*/ 	.byte	0x00, 0xf0, 0x11, 0x00


	//----- nvinfo : EIATTR_SPARSE_MMA_MASK
	.align		4
.L_31:
        /*0038*/ 	.byte	0x03, 0x50
        /*003a*/ 	.short	0x0000


	//----- nvinfo : EIATTR_MAXREG_COUNT
	.align		4
        /*003c*/ 	.byte	0x03, 0x1b
        /*003e*/ 	.short	0x00ff


	//----- nvinfo : EIATTR_MERCURY_ISA_VERSION
	.align		4
        /*0040*/ 	.byte	0x03, 0x5f
        /*0042*/ 	.short	0x0101


	//----- nvinfo : EIATTR_VRC_CTA_INIT_COUNT
	.align		4
        /*0044*/ 	.byte	0x02, 0x4a
	.zero		1
	.zero		1


	//----- nvinfo : EIATTR_EXIT_INSTR_OFFSETS
	.align		4
        /*0048*/ 	.byte	0x04, 0x1c
        /*004a*/ 	.short	(.L_33 - .L_32)


	//   ....[0]....
.L_32:
        /*004c*/ 	.word	0x00000090


	//   ....[1]....
        /*0050*/ 	.word	0x00000380


	//   ....[2]....
        /*0054*/ 	.word	0x00000560


	//----- nvinfo : EIATTR_CRS_STACK_SIZE
	.align		4
.L_33:
        /*0058*/ 	.byte	0x04, 0x1e
        /*005a*/ 	.short	(.L_35 - .L_34)
.L_34:
        /*005c*/ 	.word	0x00000000


	//----- nvinfo : EIATTR_CBANK_PARAM_SIZE
	.align		4
.L_35:
        /*0060*/ 	.byte	0x03, 0x19
        /*0062*/ 	.short	0x0018


	//----- nvinfo : EIATTR_PARAM_CBANK
	.align		4
        /*0064*/ 	.byte	0x04, 0x0a
        /*0066*/ 	.short	(.L_37 - .L_36)
	.align		4
.L_36:
        /*0068*/ 	.word	index@(.nv.constant0._Z4add3iPfS_)
        /*006c*/ 	.short	0x0380
        /*006e*/ 	.short	0x0018


	//----- nvinfo : EIATTR_SW_WAR
	.align		4
.L_37:
        /*0070*/ 	.byte	0x04, 0x36
        /*0072*/ 	.short	(.L_39 - .L_38)
.L_38:
        /*0074*/ 	.word	0x00000008
.L_39:


//--------------------- .nv.info._Z4add2iPfS_     --------------------------
	.section	.nv.info._Z4add2iPfS_,"",@"SHT_CUDA_INFO"
	.sectionflags	@""
	.align	4


	//----- nvinfo : EIATTR_CUDA_API_VERSION
	.align		4
        /*0000*/ 	.byte	0x04, 0x37
        /*0002*/ 	.short	(.L_41 - .L_40)
.L_40:
        /*0004*/ 	.word	0x00000082


	//----- nvinfo : EIATTR_KPARAM_INFO
	.align		4
.L_41:
        /*0008*/ 	.byte	0x04, 0x17
        /*000a*/ 	.short	(.L_43 - .L_42)
.L_42:
        /*000c*/ 	.word	0x00000000
        /*0010*/ 	.short	0x0002
        /*0012*/ 	.short	0x0010
        /*0014*/ 	.byte	0x00, 0xf5, 0x21, 0x00


	//----- nvinfo : EIATTR_KPARAM_INFO
	.align		4
.L_43:
        /*0018*/ 	.byte	0x04, 0x17
        /*001a*/ 	.short	(.L_45 - .L_44)
.L_44:
        /*001c*/ 	.word	0x00000000
        /*0020*/ 	.short	0x0001
        /*0022*/ 	.short	0x0008
        /*0024*/ 	.byte	0x00, 0xf5, 0x21, 0x00


	//----- nvinfo : EIATTR_KPARAM_INFO
	.align		4
.L_45:
        /*0028*/ 	.byte	0x04, 0x17
        /*002a*/ 	.short	(.L_47 - .L_46)
.L_46:
        /*002c*/ 	.word	0x00000000
        /*0030*/ 	.short	0x0000
        /*0032*/ 	.short	0x0000
        /*0034*/ 	.byte	0x00, 0xf0, 0x11, 0x00


	//----- nvinfo : EIATTR_SPARSE_MMA_MASK
	.align		4
.L_47:
        /*0038*/ 	.byte	0x03, 0x50
        /*003a*/ 	.short	0x0000


	//----- nvinfo : EIATTR_MAXREG_COUNT
	.align		4
        /*003c*/ 	.byte	0x03, 0x1b
        /*003e*/ 	.short	0x00ff


	//----- nvinfo : EIATTR_MERCURY_ISA_VERSION
	.align		4
        /*0040*/ 	.byte	0x03, 0x5f
        /*0042*/ 	.short	0x0101


	//----- nvinfo : EIATTR_VRC_CTA_INIT_COUNT
	.align		4
        /*0044*/ 	.byte	0x02, 0x4a
	.zero		1
	.zero		1


	//----- nvinfo : EIATTR_EXIT_INSTR_OFFSETS
	.align		4
        /*0048*/ 	.byte	0x04, 0x1c
        /*004a*/ 	.short	(.L_49 - .L_48)


	//   ....[0]....
.L_48:
        /*004c*/ 	.word	0x00000040


	//   ....[1]....
        /*0050*/ 	.word	0x000010a0


	//   ....[2]....
        /*0054*/ 	.word	0x000011b0


	//----- nvinfo : EIATTR_CBANK_PARAM_SIZE
	.align		4
.L_49:
        /*0058*/ 	.byte	0x03, 0x19
        /*005a*/ 	.short	0x0018


	//----- nvinfo : EIATTR_PARAM_CBANK
	.align		4
        /*005c*/ 	.byte	0x04, 0x0a
        /*005e*/ 	.short	(.L_51 - .L_50)
	.align		4
.L_50:
        /*0060*/ 	.word	index@(.nv.constant0._Z4add2iPfS_)
        /*0064*/ 	.short	0x0380
        /*0066*/ 	.short	0x0018


	//----- nvinfo : EIATTR_SW_WAR
	.align		4
.L_51:
        /*0068*/ 	.byte	0x04, 0x36
        /*006a*/ 	.short	(.L_53 - .L_52)
.L_52:
        /*006c*/ 	.word	0x00000008
.L_53:


//--------------------- .nv.info._Z3addiPfS_      --------------------------
	.section	.nv.info._Z3addiPfS_,"",@"SHT_CUDA_INFO"
	.sectionflags	@""
	.align	4


	//----- nvinfo : EIATTR_CUDA_API_VERSION
	.align		4
        /*0000*/ 	.byte	0x04, 0x37
        /*0002*/ 	.short	(.L_55 - .L_54)
.L_54:
        /*0004*/ 	.word	0x00000082


	//----- nvinfo : EIATTR_KPARAM_INFO
	.align		4
.L_55:
        /*0008*/ 	.byte	0x04, 0x17
        /*000a*/ 	.short	(.L_57 - .L_56)
.L_56:
        /*000c*/ 	.word	0x00000000
        /*0010*/ 	.short	0x0002
        /*0012*/ 	.short	0x0010
        /*0014*/ 	.byte	0x00, 0xf5, 0x21, 0x00


	//----- nvinfo : EIATTR_KPARAM_INFO
	.align		4
.L_57:
        /*0018*/ 	.byte	0x04, 0x17
        /*001a*/ 	.short	(.L_59 - .L_58)
.L_58:
        /*001c*/ 	.word	0x00000000
        /*0020*/ 	.short	0x0001
        /*0022*/ 	.short	0x0008
        /*0024*/ 	.byte	0x00, 0xf5, 0x21, 0x00


	//----- nvinfo : EIATTR_KPARAM_INFO
	.align		4
.L_59:
        /*0028*/ 	.byte	0x04, 0x17
        /*002a*/ 	.short	(.L_61 - .L_60)
.L_60:
        /*002c*/ 	.word	0x00000000
        /*0030*/ 	.short	0x0000
        /*0032*/ 	.short	0x0000
        /*0034*/ 	.byte	0x00, 0xf0, 0x11, 0x00


	//----- nvinfo : EIATTR_SPARSE_MMA_MASK
	.align		4
.L_61:
        /*0038*/ 	.byte	0x03, 0x50
        /*003a*/ 	.short	0x0000


	//----- nvinfo : EIATTR_MAXREG_COUNT
	.align		4
        /*003c*/ 	.byte	0x03, 0x1b
        /*003e*/ 	.short	0x00ff


	//----- nvinfo : EIATTR_MERCURY_ISA_VERSION
	.align		4
        /*0040*/ 	.byte	0x03, 0x5f
        /*0042*/ 	.short	0x0101


	//----- nvinfo : EIATTR_VRC_CTA_INIT_COUNT
	.align		4
        /*0044*/ 	.byte	0x02, 0x4a
	.zero		1
	.zero		1


	//----- nvinfo : EIATTR_EXIT_INSTR_OFFSETS
	.align		4
        /*0048*/ 	.byte	0x04, 0x1c
        /*004a*/ 	.short	(.L_63 - .L_62)


	//   ....[0]....
.L_62:
        /*004c*/ 	.word	0x00000030


	//   ....[1]....
        /*0050*/ 	.word	0x00000600


	//   ....[2]....
        /*0054*/ 	.word	0x000008a0


	//   ....[3]....
        /*0058*/ 	.word	0x00000a40


	//   ....[4]....
        /*005c*/ 	.word	0x00000b90


	//----- nvinfo : EIATTR_CBANK_PARAM_SIZE
	.align		4
.L_63:
        /*0060*/ 	.byte	0x03, 0x19
        /*0062*/ 	.short	0x0018


	//----- nvinfo : EIATTR_PARAM_CBANK
	.align		4
        /*0064*/ 	.byte	0x04, 0x0a
        /*0066*/ 	.short	(.L_65 - .L_64)
	.align		4
.L_64:
        /*0068*/ 	.word	index@(.nv.constant0._Z3addiPfS_)
        /*006c*/ 	.short	0x0380
        /*006e*/ 	.short	0x0018


	//----- nvinfo : EIATTR_SW_WAR
	.align		4
.L_65:
        /*0070*/ 	.byte	0x04, 0x36
        /*0072*/ 	.short	(.L_67 - .L_66)
.L_66:
        /*0074*/ 	.word	0x00000008
.L_67:


//--------------------- .nv.info._Z9addKernelPiPKiS1_ --------------------------
	.section	.nv.info._Z9addKernelPiPKiS1_,"",@"SHT_CUDA_INFO"
	.sectionflags	@""
	.align	4


	//----- nvinfo : EIATTR_CUDA_API_VERSION
	.align		4
        /*0000*/ 	.byte	0x04, 0x37
        /*0002*/ 	.short	(.L_69 - .L_68)
.L_68:
        /*0004*/ 	.word	0x00000082


	//----- nvinfo : EIATTR_KPARAM_INFO
	.align		4
.L_69:
        /*0008*/ 	.byte	0x04, 0x17
        /*000a*/ 	.short	(.L_71 - .L_70)
.L_70:
        /*000c*/ 	.word	0x00000000
        /*0010*/ 	.short	0x0002
        /*0012*/ 	.short	0x0010
        /*0014*/ 	.byte	0x00, 0xf5, 0x21, 0x00


	//----- nvinfo : EIATTR_KPARAM_INFO
	.align		4
.L_71:
        /*0018*/ 	.byte	0x04, 0x17
        /*001a*/ 	.short	(.L_73 - .L_72)
.L_72:
        /*001c*/ 	.word	0x00000000
        /*0020*/ 	.short	0x0001
        /*0022*/ 	.short	0x0008
        /*0024*/ 	.byte	0x00, 0xf5, 0x21, 0x00


	//----- nvinfo : EIATTR_KPARAM_INFO
	.align		4
.L_73:
        /*0028*/ 	.byte	0x04, 0x17
        /*002a*/ 	.short	(.L_75 - .L_74)
.L_74:
        /*002c*/ 	.word	0x00000000
        /*0030*/ 	.short	0x0000
        /*0032*/ 	.short	0x0000
        /*0034*/ 	.byte	0x00, 0xf5, 0x21, 0x00


	//----- nvinfo : EIATTR_SPARSE_MMA_MASK
	.align		4
.L_75:
        /*0038*/ 	.byte	0x03, 0x50
        /*003a*/ 	.short	0x0000


	//----- nvinfo : EIATTR_MAXREG_COUNT
	.align		4
        /*003c*/ 	.byte	0x03, 0x1b
        /*003e*/ 	.short	0x00ff


	//----- nvinfo : EIATTR_MERCURY_ISA_VERSION
	.align		4
        /*0040*/ 	.byte	0x03, 0x5f
        /*0042*/ 	.short	0x0101


	//----- nvinfo : EIATTR_VRC_CTA_INIT_COUNT
	.align		4
        /*0044*/ 	.byte	0x02, 0x4a
	.zero		1
	.zero		1


	//----- nvinfo : EIATTR_EXIT_INSTR_OFFSETS
	.align		4
        /*0048*/ 	.byte	0x04, 0x1c
        /*004a*/ 	.short	(.L_77 - .L_76)


	//   ....[0]....
.L_76:
        /*004c*/ 	.word	0x000000d0


	//----- nvinfo : EIATTR_CBANK_PARAM_SIZE
	.align		4
.L_77:
        /*0050*/ 	.byte	0x03, 0x19
        /*0052*/ 	.short	0x0018


	//----- nvinfo : EIATTR_PARAM_CBANK
	.align		4
        /*0054*/ 	.byte	0x04, 0x0a
        /*0056*/ 	.short	(.L_79 - .L_78)
	.align		4
.L_78:
        /*0058*/ 	.word	index@(.nv.constant0._Z9addKernelPiPKiS1_)
        /*005c*/ 	.short	0x0380
        /*005e*/ 	.short	0x0018


	//----- nvinfo : EIATTR_SW_WAR
	.align		4
.L_79:
        /*0060*/ 	.byte	0x04, 0x36
        /*0062*/ 	.short	(.L_81 - .L_80)
.L_80:
        /*0064*/ 	.word	0x00000008
.L_81:


//--------------------- .nv.callgraph             --------------------------
	.section	.nv.callgraph,"",@"SHT_CUDA_CALLGRAPH"
	.align	4
	.sectionentsize	8
	.align		4
        /*0000*/ 	.word	0x00000000
	.align		4
        /*0004*/ 	.word	0xffffffff
	.align		4
        /*0008*/ 	.word	0x00000000
	.align		4
        /*000c*/ 	.word	0xfffffffe
	.align		4
        /*0010*/ 	.word	0x00000000
	.align		4
        /*0014*/ 	.word	0xfffffffd
	.align		4
        /*0018*/ 	.word	0x00000000
	.align		4
        /*001c*/ 	.word	0xfffffffc


//--------------------- .text._Z4add3iPfS_        --------------------------
	.section	.text._Z4add3iPfS_,"ax",@progbits
	.align	128
        .global         _Z4add3iPfS_
        .type           _Z4add3iPfS_,@function
        .size           _Z4add3iPfS_,(.L_x_19 - _Z4add3iPfS_)
        .other          _Z4add3iPfS_,@"STO_CUDA_ENTRY STV_DEFAULT"
_Z4add3iPfS_:
.text._Z4add3iPfS_:
[----:B------:R-:W-:Y:S01]  /*0000*/  LDC R1, c[0x0][0x37c] ;  /* 0x0000df00ff017b82 */ /* 0x000fe20000000800 */
[----:B------:R-:W0:Y:S07]  /*0010*/  S2R R3, SR_TID.X ;  /* 0x0000000000037919 */ /* 0x000e2e0000002100 */
[----:B------:R-:W0:Y:S01]  /*0020*/  S2UR UR4, SR_CTAID.X ;  /* 0x00000000000479c3 */ /* 0x000e220000002500 */
[----:B------:R-:W1:Y:S07]  /*0030*/  LDCU UR6, c[0x0][0x380] ;  /* 0x00007000ff0677ac */ /* 0x000e6e0008000800 */
[----:B------:R-:W0:Y:S01]  /*0040*/  LDC R0, c[0x0][0x360] ;  /* 0x0000d800ff007b82 */ /* 0x000e220000000800 */
[----:B------:R-:W2:Y:S01]  /*0050*/  LDCU UR5, c[0x0][0x370] ;  /* 0x00006e00ff0577ac */ /* 0x000ea20008000800 */
[----:B0-----:R-:W-:-:S02]  /*0060*/  IMAD R3, R0, UR4, R3 ;  /* 0x0000000400037c24 */ /* 0x001fc4000f8e0203 */
[----:B--2---:R-:W-:-:S03]  /*0070*/  IMAD R0, R0, UR5, RZ ;  /* 0x0000000500007c24 */ /* 0x004fc6000f8e02ff */
[----:B-1----:R-:W-:-:S13]  /*0080*/  ISETP.GE.AND P0, PT, R3, UR6, PT ;  /* 0x0000000603007c0c */ /* 0x002fda000bf06270 */
[----:B------:R-:W-:Y:S05]  /*0090*/  @P0 EXIT ;  /* 0x000000000000094d */ /* 0x000fea0003800000 */
[----:B------:R-:W0:Y:S01]  /*00a0*/  I2F.U32.RP R8, R0 ;  /* 0x0000000000087306 */ /* 0x000e220000209000 */
[C---:B------:R-:W-:Y:S01]  /*00b0*/  IMAD.IADD R2, R0.reuse, 0x1, R3 ;  /* 0x0000000100027824 */ /* 0x040fe200078e0203 */
[----:B------:R-:W-:Y:S01]  /*00c0*/  IADD3 R9, PT, PT, RZ, -R0, RZ ;  /* 0x80000000ff097210 */ /* 0x000fe20007ffe0ff */
[----:B------:R-:W1:Y:S01]  /*00d0*/  LDCU.64 UR4, c[0x0][0x358] ;  /* 0x00006b00ff0477ac */ /* 0x000e620008000a00 */
[----:B------:R-:W-:Y:S01]  /*00e0*/  ISETP.NE.U32.AND P2, PT, R0, RZ, PT ;  /* 0x000000ff0000720c */ /* 0x000fe20003f45070 */
[----:B------:R-:W-:Y:S01]  /*00f0*/  BSSY.RECONVERGENT B0, `(.L_x_0) ;  /* 0x0000028000007945 */ /* 0x000fe20003800200 */
[C---:B------:R-:W-:Y:S02]  /*0100*/  ISETP.GE.AND P0, PT, R2.reuse, UR6, PT ;  /* 0x0000000602007c0c */ /* 0x040fe4000bf06270 */
[----:B------:R-:W-:Y:S02]  /*0110*/  VIMNMX R7, PT, PT, R2, UR6, !PT ;  /* 0x0000000602077c48 */ /* 0x000fe4000ffe0100 */
[----:B------:R-:W-:-:S04]  /*0120*/  SEL R6, RZ, 0x1, P0 ;  /* 0x00000001ff067807 */ /* 0x000fc80000000000 */
[----:B------:R-:W-:Y:S01]  /*0130*/  IADD3 R7, PT, PT, R7, -R2, -R6 ;  /* 0x8000000207077210 */ /* 0x000fe20007ffe806 */
[----:B0-----:R-:W0:Y:S02]  /*0140*/  MUFU.RCP R8, R8 ;  /* 0x0000000800087308 */ /* 0x001e240000001000 */
[----:B0-----:R-:W-:-:S06]  /*0150*/  IADD3 R4, PT, PT, R8, 0xffffffe, RZ ;  /* 0x0ffffffe08047810 */ /* 0x001fcc0007ffe0ff */
[----:B------:R0:W2:Y:S02]  /*0160*/  F2I.FTZ.U32.TRUNC.NTZ R5, R4 ;  /* 0x0000000400057305 */ /* 0x0000a4000021f000 */
[----:B0-----:R-:W-:Y:S02]  /*0170*/  HFMA2 R4, -RZ, RZ, 0, 0 ;  /* 0x00000000ff047431 */ /* 0x001fe400000001ff */
[----:B--2---:R-:W-:-:S04]  /*0180*/  IMAD R9, R9, R5, RZ ;  /* 0x0000000509097224 */ /* 0x004fc800078e02ff */
[----:B------:R-:W-:-:S06]  /*0190*/  IMAD.HI.U32 R8, R5, R9, R4 ;  /* 0x0000000905087227 */ /* 0x000fcc00078e0004 */
[----:B------:R-:W-:-:S05]  /*01a0*/  IMAD.HI.U32 R5, R8, R7, RZ ;  /* 0x0000000708057227 */ /* 0x000fca00078e00ff */
[----:B------:R-:W-:-:S05]  /*01b0*/  IADD3 R2, PT, PT, -R5, RZ, RZ ;  /* 0x000000ff05027210 */ /* 0x000fca0007ffe1ff */
[----:B------:R-:W-:-:S05]  /*01c0*/  IMAD R7, R0, R2, R7 ;  /* 0x0000000200077224 */ /* 0x000fca00078e0207 */
[----:B------:R-:W-:-:S13]  /*01d0*/  ISETP.GE.U32.AND P0, PT, R7, R0, PT ;  /* 0x000000000700720c */ /* 0x000fda0003f06070 */
[----:B------:R-:W-:Y:S01]  /*01e0*/  @P0 IMAD.IADD R7, R7, 0x1, -R0 ;  /* 0x0000000107070824 */ /* 0x000fe200078e0a00 */
[----:B------:R-:W-:-:S04]  /*01f0*/  @P0 IADD3 R5, PT, PT, R5, 0x1, RZ ;  /* 0x0000000105050810 */ /* 0x000fc80007ffe0ff */
[----:B------:R-:W-:-:S13]  /*0200*/  ISETP.GE.U32.AND P1, PT, R7, R0, PT ;  /* 0x000000000700720c */ /* 0x000fda0003f26070 */
[----:B------:R-:W-:Y:S02]  /*0210*/  @P1 IADD3 R5, PT, PT, R5, 0x1, RZ ;  /* 0x0000000105051810 */ /* 0x000fe40007ffe0ff */
[----:B------:R-:W-:-:S05]  /*0220*/  @!P2 LOP3.LUT R5, RZ, R0, RZ, 0x33, !PT ;  /* 0x00000000ff05a212 */ /* 0x000fca00078e33ff */
[----:B------:R-:W-:-:S05]  /*0230*/  IMAD.IADD R2, R6, 0x1, R5 ;  /* 0x0000000106027824 */ /* 0x000fca00078e0205 */
[C---:B------:R-:W-:Y:S02]  /*0240*/  LOP3.LUT R4, R2.reuse, 0x3, RZ, 0xc0, !PT ;  /* 0x0000000302047812 */ /* 0x040fe400078ec0ff */
[----:B------:R-:W-:Y:S02]  /*0250*/  ISETP.GE.U32.AND P1, PT, R2, 0x3, PT ;  /* 0x000000030200780c */ /* 0x000fe40003f26070 */
[----:B------:R-:W-:-:S13]  /*0260*/  ISETP.NE.AND P0, PT, R4, 0x3, PT ;  /* 0x000000030400780c */ /* 0x000fda0003f05270 */
[----:B-1----:R-:W-:Y:S05]  /*0270*/  @!P0 BRA `(.L_x_1) ;  /* 0x00000000003c8947 */ /* 0x002fea0003800000 */
[----:B------:R-:W0:Y:S01]  /*0280*/  LDC.64 R8, c[0x0][0x390] ;  /* 0x0000e400ff087b82 */ /* 0x000e220000000a00 */
[----:B------:R-:W-:-:S04]  /*0290*/  IADD3 R2, PT, PT, R2, 0x1, RZ ;  /* 0x0000000102027810 */ /* 0x000fc80007ffe0ff */
[----:B------:R-:W-:-:S03]  /*02a0*/  LOP3.LUT R2, R2, 0x3, RZ, 0xc0, !PT ;  /* 0x0000000302027812 */ /* 0x000fc600078ec0ff */
[----:B------:R-:W1:Y:S01]  /*02b0*/  LDC.64 R10, c[0x0][0x388] ;  /* 0x0000e200ff0a7b82 */ /* 0x000e620000000a00 */
[----:B------:R-:W-:-:S07]  /*02c0*/  IADD3 R2, PT, PT, -R2, RZ, RZ ;  /* 0x000000ff02027210 */ /* 0x000fce0007ffe1ff */
.L_x_2:
[----:B-1----:R-:W-:-:S04]  /*02d0*/  IMAD.WIDE R6, R3, 0x4, R10 ;  /* 0x0000000403067825 */ /* 0x002fc800078e020a */
[----:B0-2---:R-:W-:Y:S02]  /*02e0*/  IMAD.WIDE R4, R3, 0x4, R8 ;  /* 0x0000000403047825 */ /* 0x005fe400078e0208 */
[----:B------:R-:W2:Y:S04]  /*02f0*/  LDG.E R6, desc[UR4][R6.64] ;  /* 0x0000000406067981 */ /* 0x000ea8000c1e1900 */
[----:B------:R-:W2:Y:S01]  /*0300*/  LDG.E R13, desc[UR4][R4.64] ;  /* 0x00000004040d7981 */ /* 0x000ea2000c1e1900 */
[----:B------:R-:W-:Y:S01]  /*0310*/  VIADD R2, R2, 0x1 ;  /* 0x0000000102027836 */ /* 0x000fe20000000000 */
[----:B------:R-:W-:-:S04]  /*0320*/  IADD3 R3, PT, PT, R0, R3, RZ ;  /* 0x0000000300037210 */ /* 0x000fc80007ffe0ff */
[----:B------:R-:W-:Y:S01]  /*0330*/  ISETP.NE.AND P0, PT, R2, RZ, PT ;  /* 0x000000ff0200720c */ /* 0x000fe20003f05270 */
[----:B--2---:R-:W-:-:S05]  /*0340*/  FADD R13, R6, R13 ;  /* 0x0000000d060d7221 */ /* 0x004fca0000000000 */
[----:B------:R2:W-:Y:S07]  /*0350*/  STG.E desc[UR4][R4.64], R13 ;  /* 0x0000000d04007986 */ /* 0x0005ee000c101904 */
[----:B------:R-:W-:Y:S05]  /*0360*/  @P0 BRA `(.L_x_2) ;  /* 0xfffffffc00d80947 */ /* 0x000fea000383ffff */
.L_x_1:
[----:B------:R-:W-:Y:S05]  /*0370*/  BSYNC.RECONVERGENT B0 ;  /* 0x0000000000007941 */ /* 0x000fea0003800200 */
.L_x_0:
[----:B------:R-:W-:Y:S05]  /*0380*/  @!P1 EXIT ;  /* 0x000000000000994d */ /* 0x000fea0003800000 */
.L_x_3:
[----:B-12---:R-:W0:Y:S08]  /*0390*/  LDC.64 R4, c[0x0][0x388] ;  /* 0x0000e200ff047b82 */ /* 0x006e300000000a00 */
[----:B------:R-:W1:Y:S01]  /*03a0*/  LDC.64 R6, c[0x0][0x390] ;  /* 0x0000e400ff067b82 */ /* 0x000e620000000a00 */
[----:B0-----:R-:W-:-:S05]  /*03b0*/  IMAD.WIDE R12, R3, 0x4, R4 ;  /* 0x00000004030c7825 */ /* 0x001fca00078e0204 */
[----:B------:R-:W2:Y:S01]  /*03c0*/  LDG.E R2, desc[UR4][R12.64] ;  /* 0x000000040c027981 */ /* 0x000ea2000c1e1900 */
[----:B-1----:R-:W-:-:S05]  /*03d0*/  IMAD.WIDE R14, R3, 0x4, R6 ;  /* 0x00000004030e7825 */ /* 0x002fca00078e0206 */
[----:B------:R-:W2:Y:S01]  /*03e0*/  LDG.E R5, desc[UR4][R14.64] ;  /* 0x000000040e057981 */ /* 0x000ea2000c1e1900 */
[----:B------:R-:W-:-:S04]  /*03f0*/  IMAD.WIDE R6, R0, 0x4, R14 ;  /* 0x0000000400067825 */ /* 0x000fc800078e020e */
[----:B--2---:R-:W-:Y:S01]  /*0400*/  FADD R17, R2, R5 ;  /* 0x0000000502117221 */ /* 0x004fe20000000000 */
[----:B------:R-:W-:-:S04]  /*0410*/  IMAD.WIDE R4, R0, 0x4, R12 ;  /* 0x0000000400047825 */ /* 0x000fc800078e020c */
[----:B------:R0:W-:Y:S04]  /*0420*/  STG.E desc[UR4][R14.64], R17 ;  /* 0x000000110e007986 */ /* 0x0001e8000c101904 */
[----:B------:R-:W2:Y:S04]  /*0430*/  LDG.E R2, desc[UR4][R4.64] ;  /* 0x0000000404027981 */ /* 0x000ea8000c1e1900 */
[----:B------:R-:W2:Y:S01]  /*0440*/  LDG.E R9, desc[UR4][R6.64] ;  /* 0x0000000406097981 */ /* 0x000ea2000c1e1900 */
[----:B------:R-:W-:-:S04]  /*0450*/  IMAD.WIDE R10, R0, 0x4, R6 ;  /* 0x00000004000a7825 */ /* 0x000fc800078e0206 */
[----:B--2---:R-:W-:Y:S01]  /*0460*/  FADD R19, R2, R9 ;  /* 0x0000000902137221 */ /* 0x004fe20000000000 */
[----:B------:R-:W-:-:S04]  /*0470*/  IMAD.WIDE R8, R0, 0x4, R4 ;  /* 0x0000000400087825 */ /* 0x000fc800078e0204 */
[----:B------:R1:W-:Y:S04]  /*0480*/  STG.E desc[UR4][R6.64], R19 ;  /* 0x0000001306007986 */ /* 0x0003e8000c101904 */
[----:B------:R-:W2:Y:S04]  /*0490*/  LDG.E R2, desc[UR4][R8.64] ;  /* 0x0000000408027981 */ /* 0x000ea8000c1e1900 */
[----:B------:R-:W2:Y:S01]  /*04a0*/  LDG.E R13, desc[UR4][R10.64] ;  /* 0x000000040a0d7981 */ /* 0x000ea2000c1e1900 */
[----:B0-----:R-:W-:-:S04]  /*04b0*/  IMAD.WIDE R14, R0, 0x4, R10 ;  /* 0x00000004000e7825 */ /* 0x001fc800078e020a */
[----:B--2---:R-:W-:Y:S01]  /*04c0*/  FADD R21, R2, R13 ;  /* 0x0000000d02157221 */ /* 0x004fe20000000000 */
[----:B------:R-:W-:-:S04]  /*04d0*/  IMAD.WIDE R12, R0, 0x4, R8 ;  /* 0x00000004000c7825 */ /* 0x000fc800078e0208 */
[----:B------:R1:W-:Y:S04]  /*04e0*/  STG.E desc[UR4][R10.64], R21 ;  /* 0x000000150a007986 */ /* 0x0003e8000c101904 */
[----:B------:R-:W2:Y:S04]  /*04f0*/  LDG.E R12, desc[UR4][R12.64] ;  /* 0x000000040c0c7981 */ /* 0x000ea8000c1e1900 */
[----:B------:R-:W2:Y:S01]  /*0500*/  LDG.E R5, desc[UR4][R14.64] ;  /* 0x000000040e057981 */ /* 0x000ea2000c1e1900 */
[----:B------:R-:W-:-:S04]  /*0510*/  LEA R3, R0, R3, 0x2 ;  /* 0x0000000300037211 */ /* 0x000fc800078e10ff */
[----:B------:R-:W-:Y:S01]  /*0520*/  ISETP.GE.AND P0, PT, R3, UR6, PT ;  /* 0x0000000603007c0c */ /* 0x000fe2000bf06270 */
[----:B--2---:R-:W-:-:S05]  /*0530*/  FADD R5, R12, R5 ;  /* 0x000000050c057221 */ /* 0x004fca0000000000 */
[----:B------:R1:W-:Y:S07]  /*0540*/  STG.E desc[UR4][R14.64], R5 ;  /* 0x000000050e007986 */ /* 0x0003ee000c101904 */
[----:B------:R-:W-:Y:S05]  /*0550*/  @!P0 BRA `(.L_x_3) ;  /* 0xfffffffc008c8947 */ /* 0x000fea000383ffff */
[----:B------:R-:W-:Y:S05]  /*0560*/  EXIT ;  /* 0x000000000000794d */ /* 0x000fea0003800000 */
.L_x_4:
[----:B------:R-:W-:-:S00]  /*0570*/  BRA `(.L_x_4) ;  /* 0xfffffffc00fc7947 */ /* 0x000fc0000383ffff */
[----:B------:R-:W-:-:S00]  /*0580*/  NOP ;  /* 0x0000000000007918 */ /* 0x000fc00000000000 */
[----:B------:R-:W-:-:S00]  /*0590*/  NOP ;  /* 0x0000000000007918 */ /* 0x000fc00000000000 */
[----:B------:R-:W-:-:S00]  /*05a0*/  NOP ;  /* 0x0000000000007918 */ /* 0x000fc00000000000 */
[----:B------:R-:W-:-:S00]  /*05b0*/  NOP ;  /* 0x0000000000007918 */ /* 0x000fc00000000000 */
[----:B------:R-:W-:-:S00]  /*05c0*/  NOP ;  /* 0x0000000000007918 */ /* 0x000fc00000000000 */
[----:B------:R-:W-:-:S00]  /*05d0*/  NOP ;  /* 0x0000000000007918 */ /* 0x000fc00000000000 */
[----:B------:R-:W-:-:S00]  /*05e0*/  NOP ;  /* 0x0000000000007918 */ /* 0x000fc00000000000 */
[----:B------:R-:W-:-:S00]  /*05f0*/  NOP ;  /* 0x0000000000007918 */ /* 0x000fc00000000000 */
.L_x_19:


//--------------------- .text._Z4add2iPfS_        --------------------------
	.section	.text._Z4add2iPfS_,"ax",@progbits
	.align	128
        .global         _Z4add2iPfS_
        .type           _Z4add2iPfS_,@function
        .size           _Z4add2iPfS_,(.L_x_20 - _Z4add2iPfS_)
        .other          _Z4add2iPfS_,@"STO_CUDA_ENTRY STV_DEFAULT"
_Z4add2iPfS_:
.text._Z4add2iPfS_:
[----:B------:R-:W-:Y:S08]  /*0000*/  LDC R1, c[0x0][0x37c] ;  /* 0x0000df00ff017b82 */ /* 0x000ff00000000800 */
[----:B------:R-:W0:Y:S08]  /*0010*/  LDC R5, c[0x0][0x380] ;  /* 0x0000e000ff057b82 */ /* 0x000e300000000800 */
[----:B------:R-:W1:Y:S01]  /*0020*/  LDC R0, c[0x0][0x360] ;  /* 0x0000d800ff007b82 */ /* 0x000e620000000800 */
[----:B0-----:R-:W-:-:S13]  /*0030*/  ISETP.GE.AND P0, PT, R5, 0x1, PT ;  /* 0x000000010500780c */ /* 0x001fda0003f06270 */
[----:B-1----:R-:W-:Y:S05]  /*0040*/  @!P0 EXIT ;  /* 0x000000000000894d */ /* 0x002fea0003800000 */
[----:B------:R-:W0:Y:S01]  /*0050*/  I2F.U32.RP R4, R0 ;  /* 0x0000000000047306 */ /* 0x000e220000209000 */
[----:B------:R-:W-:Y:S01]  /*0060*/  ISETP.NE.U32.AND P2, PT, R0, RZ, PT ;  /* 0x000000ff0000720c */ /* 0x000fe20003f45070 */
[----:B------:R-:W1:Y:S01]  /*0070*/  LDCU.64 UR4, c[0x0][0x358] ;  /* 0x00006b00ff0477ac */ /* 0x000e620008000a00 */
[----:B------:R-:W-:-:S05]  /*0080*/  MOV R15, RZ ;  /* 0x000000ff000f7202 */ /* 0x000fca0000000f00 */
[----:B0-----:R-:W0:Y:S02]  /*0090*/  MUFU.RCP R4, R4 ;  /* 0x0000000400047308 */ /* 0x001e240000001000 */
[----:B0-----:R-:W-:-:S06]  /*00a0*/  IADD3 R2, PT, PT, R4, 0xffffffe, RZ ;  /* 0x0ffffffe04027810 */ /* 0x001fcc0007ffe0ff */
[----:B------:R0:W2:Y:S02]  /*00b0*/  F2I.FTZ.U32.TRUNC.NTZ R3, R2 ;  /* 0x0000000200037305 */ /* 0x0000a4000021f000 */
[----:B0-----:R-:W-:Y:S01]  /*00c0*/  HFMA2 R2, -RZ, RZ, 0, 0 ;  /* 0x00000000ff027431 */ /* 0x001fe200000001ff */
[----:B--2---:R-:W-:-:S05]  /*00d0*/  IADD3 R7, PT, PT, RZ, -R3, RZ ;  /* 0x80000003ff077210 */ /* 0x004fca0007ffe0ff */
[----:B------:R-:W-:-:S04]  /*00e0*/  IMAD R7, R7, R0, RZ ;  /* 0x0000000007077224 */ /* 0x000fc800078e02ff */
[----:B------:R-:W-:Y:S01]  /*00f0*/  IMAD.HI.U32 R6, R3, R7, R2 ;  /* 0x0000000703067227 */ /* 0x000fe200078e0002 */
[----:B------:R-:W-:-:S05]  /*0100*/  IADD3 R3, PT, PT, R5, -0x1, RZ ;  /* 0xffffffff05037810 */ /* 0x000fca0007ffe0ff */
[----:B------:R-:W-:-:S05]  /*0110*/  IMAD.HI.U32 R6, R6, R3, RZ ;  /* 0x0000000306067227 */ /* 0x000fca00078e00ff */
[----:B------:R-:W-:-:S05]  /*0120*/  IADD3 R5, PT, PT, -R6, RZ, RZ ;  /* 0x000000ff06057210 */ /* 0x000fca0007ffe1ff */
[----:B------:R-:W-:-:S05]  /*0130*/  IMAD R3, R0, R5, R3 ;  /* 0x0000000500037224 */ /* 0x000fca00078e0203 */
[----:B------:R-:W-:-:S13]  /*0140*/  ISETP.GE.U32.AND P0, PT, R3, R0, PT ;  /* 0x000000000300720c */ /* 0x000fda0003f06070 */
[-C--:B------:R-:W-:Y:S02]  /*0150*/  @P0 IADD3 R3, PT, PT, R3, -R0.reuse, RZ ;  /* 0x8000000003030210 */ /* 0x080fe40007ffe0ff */
[----:B------:R-:W-:Y:S02]  /*0160*/  @P0 IADD3 R6, PT, PT, R6, 0x1, RZ ;  /* 0x0000000106060810 */ /* 0x000fe40007ffe0ff */
[----:B------:R-:W-:-:S13]  /*0170*/  ISETP.GE.U32.AND P1, PT, R3, R0, PT ;  /* 0x000000000300720c */ /* 0x000fda0003f26070 */
[----:B------:R-:W-:Y:S02]  /*0180*/  @P1 IADD3 R6, PT, PT, R6, 0x1, RZ ;  /* 0x0000000106061810 */ /* 0x000fe40007ffe0ff */
[----:B------:R-:W-:-:S04]  /*0190*/  @!P2 LOP3.LUT R6, RZ, R0, RZ, 0x33, !PT ;  /* 0x00000000ff06a212 */ /* 0x000fc800078e33ff */
[C---:B------:R-:W-:Y:S02]  /*01a0*/  ISETP.GE.U32.AND P0, PT, R6.reuse, 0x3, PT ;  /* 0x000000030600780c */ /* 0x040fe40003f06070 */
[----:B------:R-:W-:-:S04]  /*01b0*/  IADD3 R2, PT, PT, R6, 0x1, RZ ;  /* 0x0000000106027810 */ /* 0x000fc80007ffe0ff */
[----:B------:R-:W-:-:S07]  /*01c0*/  LOP3.LUT R6, R2, 0x3, RZ, 0xc0, !PT ;  /* 0x0000000302067812 */ /* 0x000fce00078ec0ff */
[----:B-1----:R-:W-:Y:S05]  /*01d0*/  @!P0 BRA `(.L_x_5) ;  /* 0x0000000c00ac8947 */ /* 0x002fea0003800000 */
[----:B------:R-:W-:Y:S02]  /*01e0*/  LOP3.LUT R2, R2, 0xfffffffc, RZ, 0xc0, !PT ;  /* 0xfffffffc02027812 */ /* 0x000fe400078ec0ff */
[----:B------:R-:W-:Y:S02]  /*01f0*/  SHF.L.U32 R11, R0, 0x1, RZ ;  /* 0x00000001000b7819 */ /* 0x000fe400000006ff */
[----:B------:R-:W-:Y:S02]  /*0200*/  IADD3 R7, PT, PT, -R2, RZ, RZ ;  /* 0x000000ff02077210 */ /* 0x000fe40007ffe1ff */
[----:B------:R-:W-:Y:S02]  /*0210*/  LEA R9, R0, R0, 0x1 ;  /* 0x0000000000097211 */ /* 0x000fe400078e08ff */
[----:B------:R-:W-:Y:S02]  /*0220*/  ISETP.GE.AND P0, PT, R7, RZ, PT ;  /* 0x000000ff0700720c */ /* 0x000fe40003f06270 */
[----:B------:R-:W-:-:S02]  /*0230*/  MOV R15, RZ ;  /* 0x000000ff000f7202 */ /* 0x000fc40000000f00 */
[----:B------:R-:W-:-:S09]  /*0240*/  MOV R13, R0 ;  /* 0x00000000000d7202 */ /* 0x000fd20000000f00 */
[----:B------:R-:W-:Y:S05]  /*0250*/  @P0 BRA `(.L_x_6) ;  /* 0x0000000c00040947 */ /* 0x000fea0003800000 */
[----:B------:R-:W-:Y:S02]  /*0260*/  IADD3 R2, PT, PT, -R7, RZ, RZ ;  /* 0x000000ff07027210 */ /* 0x000fe40007ffe1ff */
[----:B------:R-:W-:Y:S02]  /*0270*/  PLOP3.LUT P0, PT, PT, PT, PT, 0x80, 0x8 ;  /* 0x000000000008781c */ /* 0x000fe40003f0f070 */
[----:B------:R-:W-:-:S13]  /*0280*/  ISETP.GT.AND P1, PT, R2, 0xc, PT ;  /* 0x0000000c0200780c */ /* 0x000fda0003f24270 */
[----:B------:R-:W-:Y:S05]  /*0290*/  @!P1 BRA `(.L_x_7) ;  /* 0x0000000400e89947 */ /* 0x000fea0003800000 */
[----:B------:R-:W-:-:S13]  /*02a0*/  PLOP3.LUT P0, PT, PT, PT, PT, 0x8, 0x80 ;  /* 0x000000000080781c */ /* 0x000fda0003f0e170 */
.L_x_8:
[----:B0-----:R-:W0:Y:S08]  /*02b0*/  LDC.64 R4, c[0x0][0x388] ;  /* 0x0000e200ff047b82 */ /* 0x001e300000000a00 */
[----:B------:R-:W1:Y:S01]  /*02c0*/  LDC.64 R2, c[0x0][0x390] ;  /* 0x0000e400ff027b82 */ /* 0x000e620000000a00 */
[----:B0-----:R-:W-:-:S06]  /*02d0*/  IMAD.WIDE.U32 R18, R15, 0x4, R4 ;  /* 0x000000040f127825 */ /* 0x001fcc00078e0004 */
[----:B------:R-:W2:Y:S01]  /*02e0*/  LDG.E R18, desc[UR4][R18.64] ;  /* 0x0000000412127981 */ /* 0x000ea2000c1e1900 */
[----:B-1----:R-:W-:-:S05]  /*02f0*/  IMAD.WIDE.U32 R16, R15, 0x4, R2 ;  /* 0x000000040f107825 */ /* 0x002fca00078e0002 */
[----:B------:R-:W2:Y:S01]  /*0300*/  LDG.E R21, desc[UR4][R16.64] ;  /* 0x0000000410157981 */ /* 0x000ea2000c1e1900 */
[----:B------:R-:W-:-:S04]  /*0310*/  IMAD.WIDE.U32 R24, R13, 0x4, R4 ;  /* 0x000000040d187825 */ /* 0x000fc800078e0004 */
[----:B--2---:R-:W-:Y:S01]  /*0320*/  FADD R8, R18, R21 ;  /* 0x0000001512087221 */ /* 0x004fe20000000000 */
[----:B------:R-:W-:-:S04]  /*0330*/  IMAD.WIDE.U32 R20, R13, 0x4, R2 ;  /* 0x000000040d147825 */ /* 0x000fc800078e0002 */
[----:B------:R0:W-:Y:S04]  /*0340*/  STG.E desc[UR4][R16.64], R8 ;  /* 0x0000000810007986 */ /* 0x0001e8000c101904 */
[----:B------:R-:W2:Y:S04]  /*0350*/  LDG.E R24, desc[UR4][R24.64] ;  /* 0x0000000418187981 */ /* 0x000ea8000c1e1900 */
        /* <DEDUP_REMOVED lines=8> */
[----:B0-----:R-:W-:-:S04]  /*03e0*/  IMAD.WIDE.U32 R16, R9, 0x4, R2 ;  /* 0x0000000409107825 */ /* 0x001fc800078e0002 */
[----:B--2---:R-:W-:-:S05]  /*03f0*/  FADD R12, R26, R19 ;  /* 0x000000131a0c7221 */ /* 0x004fca0000000000 */
[----:B------:R0:W-:Y:S04]  /*0400*/  STG.E desc[UR4][R22.64], R12 ;  /* 0x0000000c16007986 */ /* 0x0001e8000c101904 */
[----:B------:R-:W2:Y:S04]  /*0410*/  LDG.E R28, desc[UR4][R28.64] ;  /* 0x000000041c1c7981 */ /* 0x000ea8000c1e1900 */
[----:B------:R-:W2:Y:S01]  /*0420*/  LDG.E R25, desc[UR4][R16.64] ;  /* 0x0000000410197981 */ /* 0x000ea2000c1e1900 */
[----:B------:R-:W-:-:S04]  /*0430*/  IADD3 R19, PT, PT, R0, R15, R0 ;  /* 0x0000000f00137210 */ /* 0x000fc80007ffe000 */
[----:B------:R-:W-:-:S05]  /*0440*/  IADD3 R19, PT, PT, R0, R19, R0 ;  /* 0x0000001300137210 */ /* 0x000fca0007ffe000 */
[----:B------:R-:W-:-:S04]  /*0450*/  IMAD.WIDE.U32 R14, R19, 0x4, R2 ;  /* 0x00000004130e7825 */ /* 0x000fc800078e0002 */
[----:B--2---:R-:W-:Y:S01]  /*0460*/  FADD R8, R28, R25 ;  /* 0x000000191c087221 */ /* 0x004fe20000000000 */
[----:B------:R-:W-:-:S04]  /*0470*/  IMAD.WIDE.U32 R24, R19, 0x4, R4 ;  /* 0x0000000413187825 */ /* 0x000fc800078e0004 */
[----:B------:R2:W-:Y:S04]  /*0480*/  STG.E desc[UR4][R16.64], R8 ;  /* 0x0000000810007986 */ /* 0x0005e8000c101904 */
[----:B------:R-:W3:Y:S04]  /*0490*/  LDG.E R24, desc[UR4][R24.64] ;  /* 0x0000000418187981 */ /* 0x000ee8000c1e1900 */
[----:B------:R-:W3:Y:S01]  /*04a0*/  LDG.E R27, desc[UR4][R14.64] ;  /* 0x000000040e1b7981 */ /* 0x000ee2000c1e1900 */
[----:B-1----:R-:W-:-:S05]  /*04b0*/  LEA R21, R0, R13, 0x2 ;  /* 0x0000000d00157211 */ /* 0x002fca00078e10ff */
[----:B0-----:R-:W-:-:S04]  /*04c0*/  IMAD.WIDE.U32 R12, R21, 0x4, R2 ;  /* 0x00000004150c7825 */ /* 0x001fc800078e0002 */
[----:B---3--:R-:W-:Y:S01]  /*04d0*/  FADD R29, R24, R27 ;  /* 0x0000001b181d7221 */ /* 0x008fe20000000000 */
[----:B------:R-:W-:-:S04]  /*04e0*/  IMAD.WIDE.U32 R26, R21, 0x4, R4 ;  /* 0x00000004151a7825 */ /* 0x000fc800078e0004 */
[----:B------:R0:W-:Y:S04]  /*04f0*/  STG.E desc[UR4][R14.64], R29 ;  /* 0x0000001d0e007986 */ /* 0x0001e8000c101904 */
[----:B------:R-:W2:Y:S04]  /*0500*/  LDG.E R26, desc[UR4][R26.64] ;  /* 0x000000041a1a7981 */ /* 0x000ea8000c1e1900 */
[----:B------:R-:W2:Y:S01]  /*0510*/  LDG.E R10, desc[UR4][R12.64] ;  /* 0x000000040c0a7981 */ /* 0x000ea2000c1e1900 */
[----:B------:R-:W-:-:S05]  /*0520*/  LEA R23, R0, R11, 0x2 ;  /* 0x0000000b00177211 */ /* 0x000fca00078e10ff */
[----:B------:R-:W-:-:S04]  /*0530*/  IMAD.WIDE.U32 R24, R23, 0x4, R4 ;  /* 0x0000000417187825 */ /* 0x000fc800078e0004 */
[----:B--2---:R-:W-:Y:S01]  /*0540*/  FADD R16, R26, R10 ;  /* 0x0000000a1a107221 */ /* 0x004fe20000000000 */
[----:B------:R-:W-:-:S04]  /*0550*/  IMAD.WIDE.U32 R10, R23, 0x4, R2 ;  /* 0x00000004170a7825 */ /* 0x000fc800078e0002 */
[----:B------:R1:W-:Y:S04]  /*0560*/  STG.E desc[UR4][R12.64], R16 ;  /* 0x000000100c007986 */ /* 0x0003e8000c101904 */
[----:B------:R-:W0:Y:S04]  /*0570*/  LDG.E R24, desc[UR4][R24.64] ;  /* 0x0000000418187981 */ /* 0x000e28000c1e1900 */
[----:B------:R-:W0:Y:S01]  /*0580*/  LDG.E R8, desc[UR4][R10.64] ;  /* 0x000000040a087981 */ /* 0x000e22000c1e1900 */
[----:B------:R-:W-:-:S05]  /*0590*/  LEA R17, R0, R9, 0x2 ;  /* 0x0000000900117211 */ /* 0x000fca00078e10ff */
[----:B------:R-:W-:-:S04]  /*05a0*/  IMAD.WIDE.U32 R26, R17, 0x4, R4 ;  /* 0x00000004111a7825 */ /* 0x000fc800078e0004 */
[----:B0-----:R-:W-:Y:S01]  /*05b0*/  FADD R29, R24, R8 ;  /* 0x00000008181d7221 */ /* 0x001fe20000000000 */
[----:B------:R-:W-:-:S04]  /*05c0*/  IMAD.WIDE.U32 R8, R17, 0x4, R2 ;  /* 0x0000000411087825 */ /* 0x000fc800078e0002 */
[----:B------:R0:W-:Y:S04]  /*05d0*/  STG.E desc[UR4][R10.64], R29 ;  /* 0x0000001d0a007986 */ /* 0x0001e8000c101904 */
[----:B------:R-:W2:Y:S04]  /*05e0*/  LDG.E R26, desc[UR4][R26.64] ;  /* 0x000000041a1a7981 */ /* 0x000ea8000c1e1900 */
[----:B------:R-:W2:Y:S01]  /*05f0*/  LDG.E R14, desc[UR4][R8.64] ;  /* 0x00000004080e7981 */ /* 0x000ea2000c1e1900 */
[----:B------:R-:W-:-:S04]  /*0600*/  IADD3 R15, PT, PT, R0, R19, R0 ;  /* 0x00000013000f7210 */ /* 0x000fc80007ffe000 */
[----:B------:R-:W-:-:S05]  /*0610*/  IADD3 R15, PT, PT, R0, R15, R0 ;  /* 0x0000000f000f7210 */ /* 0x000fca0007ffe000 */
[----:B------:R-:W-:-:S04]  /*0620*/  IMAD.WIDE.U32 R18, R15, 0x4, R4 ;  /* 0x000000040f127825 */ /* 0x000fc800078e0004 */
[----:B-1----:R-:W-:-:S04]  /*0630*/  IMAD.WIDE.U32 R12, R15, 0x4, R2 ;  /* 0x000000040f0c7825 */ /* 0x002fc800078e0002 */
[----:B--2---:R-:W-:-:S05]  /*0640*/  FADD R14, R26, R14 ;  /* 0x0000000e1a0e7221 */ /* 0x004fca0000000000 */
[----:B------:R1:W-:Y:S04]  /*0650*/  STG.E desc[UR4][R8.64], R14 ;  /* 0x0000000e08007986 */ /* 0x0003e8000c101904 */
[----:B------:R-:W2:Y:S04]  /*0660*/  LDG.E R18, desc[UR4][R18.64] ;  /* 0x0000000412127981 */ /* 0x000ea8000c1e1900 */
[----:B------:R-:W2:Y:S01]  /*0670*/  LDG.E R25, desc[UR4][R12.64] ;  /* 0x000000040c197981 */ /* 0x000ea2000c1e1900 */
[----:B------:R-:W-:-:S05]  /*0680*/  LEA R21, R0, R21, 0x2 ;  /* 0x0000001500157211 */ /* 0x000fca00078e10ff */
[----:B0-----:R-:W-:-:S04]  /*0690*/  IMAD.WIDE.U32 R10, R21, 0x4, R2 ;  /* 0x00000004150a7825 */ /* 0x001fc800078e0002 */
[----:B--2---:R-:W-:Y:S01]  /*06a0*/  FADD R27, R18, R25 ;  /* 0x00000019121b7221 */ /* 0x004fe20000000000 */
[----:B------:R-:W-:-:S04]  /*06b0*/  IMAD.WIDE.U32 R24, R21, 0x4, R4 ;  /* 0x0000000415187825 */ /* 0x000fc800078e0004 */
[----:B------:R0:W-:Y:S04]  /*06c0*/  STG.E desc[UR4][R12.64], R27 ;  /* 0x0000001b0c007986 */ /* 0x0001e8000c101904 */
[----:B------:R-:W2:Y:S04]  /*06d0*/  LDG.E R24, desc[UR4][R24.64] ;  /* 0x0000000418187981 */ /* 0x000ea8000c1e1900 */
[----:B------:R-:W2:Y:S01]  /*06e0*/  LDG.E R29, desc[UR4][R10.64] ;  /* 0x000000040a1d7981 */ /* 0x000ea2000c1e1900 */
[----:B------:R-:W-:-:S05]  /*06f0*/  LEA R23, R0, R23, 0x2 ;  /* 0x0000001700177211 */ /* 0x000fca00078e10ff */
[----:B------:R-:W-:-:S04]  /*0700*/  IMAD.WIDE.U32 R18, R23, 0x4, R4 ;  /* 0x0000000417127825 */ /* 0x000fc800078e0004 */
[----:B-1----:R-:W-:-:S04]  /*0710*/  IMAD.WIDE.U32 R8, R23, 0x4, R2 ;  /* 0x0000000417087825 */ /* 0x002fc800078e0002 */
[----:B--2---:R-:W-:-:S05]  /*0720*/  FADD R29, R24, R29 ;  /* 0x0000001d181d7221 */ /* 0x004fca0000000000 */
[----:B------:R1:W-:Y:S04]  /*0730*/  STG.E desc[UR4][R10.64], R29 ;  /* 0x0000001d0a007986 */ /* 0x0003e8000c101904 */
[----:B------:R-:W2:Y:S04]  /*0740*/  LDG.E R18, desc[UR4][R18.64] ;  /* 0x0000000412127981 */ /* 0x000ea8000c1e1900 */
[----:B------:R-:W2:Y:S01]  /*0750*/  LDG.E R14, desc[UR4][R8.64] ;  /* 0x00000004080e7981 */ /* 0x000ea2000c1e1900 */
[----:B------:R-:W-:-:S05]  /*0760*/  LEA R17, R0, R17, 0x2 ;  /* 0x0000001100117211 */ /* 0x000fca00078e10ff */
        /* <DEDUP_REMOVED lines=21> */
[----:B------:R-:W-:-:S05]  /*08c0*/  LEA R23, R0, R23, 0x2 ;  /* 0x0000001700177211 */ /* 0x000fca00078e10ff */
[----:B-1----:R-:W-:-:S04]  /*08d0*/  IMAD.WIDE.U32 R12, R23, 0x4, R4 ;  /* 0x00000004170c7825 */ /* 0x002fc800078e0004 */
[----:B------:R-:W-:-:S04]  /*08e0*/  IMAD.WIDE.U32 R18, R23, 0x4, R2 ;  /* 0x0000000417127825 */ /* 0x000fc800078e0002 */
[----:B--2---:R-:W-:-:S05]  /*08f0*/  FADD R29, R24, R14 ;  /* 0x0000000e181d7221 */ /* 0x004fca0000000000 */
[----:B------:R1:W-:Y:S04]  /*0900*/  STG.E desc[UR4][R8.64], R29 ;  /* 0x0000001d08007986 */ /* 0x0003e8000c101904 */
[----:B------:R-:W0:Y:S04]  /*0910*/  LDG.E R12, desc[UR4][R12.64] ;  /* 0x000000040c0c7981 */ /* 0x000e28000c1e1900 */
[----:B------:R-:W0:Y:S01]  /*0920*/  LDG.E R14, desc[UR4][R18.64] ;  /* 0x00000004120e7981 */ /* 0x000e22000c1e1900 */
[----:B------:R-:W-:-:S05]  /*0930*/  LEA R17, R0, R17, 0x2 ;  /* 0x0000001100117211 */ /* 0x000fca00078e10ff */
[----:B------:R-:W-:-:S04]  /*0940*/  IMAD.WIDE.U32 R4, R17, 0x4, R4 ;  /* 0x0000000411047825 */ /* 0x000fc800078e0004 */
[----:B------:R-:W-:-:S04]  /*0950*/  IMAD.WIDE.U32 R2, R17, 0x4, R2 ;  /* 0x0000000411027825 */ /* 0x000fc800078e0002 */
[----:B0-----:R-:W-:-:S05]  /*0960*/  FADD R27, R12, R14 ;  /* 0x0000000e0c1b7221 */ /* 0x001fca0000000000 */
[----:B------:R0:W-:Y:S04]  /*0970*/  STG.E desc[UR4][R18.64], R27 ;  /* 0x0000001b12007986 */ /* 0x0001e8000c101904 */
[----:B------:R-:W2:Y:S04]  /*0980*/  LDG.E R4, desc[UR4][R4.64] ;  /* 0x0000000404047981 */ /* 0x000ea8000c1e1900 */
[----:B------:R-:W2:Y:S01]  /*0990*/  LDG.E R11, desc[UR4][R2.64] ;  /* 0x00000004020b7981 */ /* 0x000ea2000c1e1900 */
[----:B------:R-:W-:-:S04]  /*09a0*/  IADD3 R7, PT, PT, R7, 0x10, RZ ;  /* 0x0000001007077810 */ /* 0x000fc80007ffe0ff */
[----:B------:R-:W-:Y:S02]  /*09b0*/  ISETP.GE.AND P1, PT, R7, -0xc, PT ;  /* 0xfffffff40700780c */ /* 0x000fe40003f26270 */
[C-C-:B------:R-:W-:Y:S02]  /*09c0*/  IADD3 R15, PT, PT, R0.reuse, R15, R0.reuse ;  /* 0x0000000f000f7210 */ /* 0x140fe40007ffe000 */
[C---:B-1----:R-:W-:Y:S02]  /*09d0*/  LEA R9, R0.reuse, R17, 0x2 ;  /* 0x0000001100097211 */ /* 0x042fe400078e10ff */
[C---:B------:R-:W-:Y:S02]  /*09e0*/  LEA R13, R0.reuse, R21, 0x2 ;  /* 0x00000015000d7211 */ /* 0x040fe400078e10ff */
[----:B------:R-:W-:Y:S01]  /*09f0*/  IADD3 R15, PT, PT, R0, R15, R0 ;  /* 0x0000000f000f7210 */ /* 0x000fe20007ffe000 */
[----:B--2---:R-:W-:Y:S01]  /*0a00*/  FADD R25, R4, R11 ;  /* 0x0000000b04197221 */ /* 0x004fe20000000000 */
[----:B------:R-:W-:-:S04]  /*0a10*/  LEA R11, R0, R23, 0x2 ;  /* 0x00000017000b7211 */ /* 0x000fc800078e10ff */
[----:B------:R0:W-:Y:S01]  /*0a20*/  STG.E desc[UR4][R2.64], R25 ;  /* 0x0000001902007986 */ /* 0x0001e2000c101904 */
[----:B------:R-:W-:Y:S05]  /*0a30*/  @!P1 BRA `(.L_x_8) ;  /* 0xfffffff8001c9947 */ /* 0x000fea000383ffff */
.L_x_7:
[----:B0-----:R-:W-:-:S04]  /*0a40*/  IADD3 R2, PT, PT, -R7, RZ, RZ ;  /* 0x000000ff07027210 */ /* 0x001fc80007ffe1ff */
[----:B------:R-:W-:-:S13]  /*0a50*/  ISETP.GT.AND P1, PT, R2, 0x4, PT ;  /* 0x000000040200780c */ /* 0x000fda0003f24270 */
[----:B------:R-:W-:Y:S05]  /*0a60*/  @!P1 BRA `(.L_x_9) ;  /* 0x0000000000f89947 */ /* 0x000fea0003800000 */
[----:B------:R-:W0:Y:S08]  /*0a70*/  LDC.64 R4, c[0x0][0x388] ;  /* 0x0000e200ff047b82 */ /* 0x000e300000000a00 */
        /* <DEDUP_REMOVED lines=33> */
[----:B------:R-:W-:-:S04]  /*0c90*/  IMAD.WIDE.U32 R12, R21, 0x4, R2 ;  /* 0x00000004150c7825 */ /* 0x000fc800078e0002 */
[----:B---3--:R-:W-:-:S05]  /*0ca0*/  FADD R27, R24, R27 ;  /* 0x0000001b181b7221 */ /* 0x008fca0000000000 */
[----:B------:R0:W-:Y:S04]  /*0cb0*/  STG.E desc[UR4][R14.64], R27 ;  /* 0x0000001b0e007986 */ /* 0x0001e8000c101904 */
[----:B------:R-:W3:Y:S04]  /*0cc0*/  LDG.E R22, desc[UR4][R22.64] ;  /* 0x0000000416167981 */ /* 0x000ee8000c1e1900 */
[----:B------:R-:W3:Y:S01]  /*0cd0*/  LDG.E R29, desc[UR4][R12.64] ;  /* 0x000000040c1d7981 */ /* 0x000ee2000c1e1900 */
[----:B------:R-:W-:-:S05]  /*0ce0*/  LEA R11, R0, R11, 0x2 ;  /* 0x0000000b000b7211 */ /* 0x000fca00078e10ff */
[----:B------:R-:W-:-:S04]  /*0cf0*/  IMAD.WIDE.U32 R24, R11, 0x4, R4 ;  /* 0x000000040b187825 */ /* 0x000fc800078e0004 */
[----:B--2---:R-:W-:-:S04]  /*0d00*/  IMAD.WIDE.U32 R16, R11, 0x4, R2 ;  /* 0x000000040b107825 */ /* 0x004fc800078e0002 */
[----:B---3--:R-:W-:-:S05]  /*0d10*/  FADD R29, R22, R29 ;  /* 0x0000001d161d7221 */ /* 0x008fca0000000000 */
        /* <DEDUP_REMOVED lines=10> */
[----:B------:R-:W-:Y:S02]  /*0dc0*/  PLOP3.LUT P0, PT, PT, PT, PT, 0x8, 0x80 ;  /* 0x000000000080781c */ /* 0x000fe40003f0e170 */
[----:B------:R-:W-:-:S02]  /*0dd0*/  IADD3 R7, PT, PT, R7, 0x8, RZ ;  /* 0x0000000807077810 */ /* 0x000fc40007ffe0ff */
[C---:B------:R-:W-:Y:S02]  /*0de0*/  LEA R11, R0.reuse, R11, 0x2 ;  /* 0x0000000b000b7211 */ /* 0x040fe400078e10ff */
[C---:B------:R-:W-:Y:S02]  /*0df0*/  LEA R9, R0.reuse, R9, 0x2 ;  /* 0x0000000900097211 */ /* 0x040fe400078e10ff */
[----:B-1----:R-:W-:Y:S01]  /*0e00*/  LEA R13, R0, R21, 0x2 ;  /* 0x00000015000d7211 */ /* 0x002fe200078e10ff */
[----:B--2---:R-:W-:-:S05]  /*0e10*/  FADD R23, R4, R15 ;  /* 0x0000000f04177221 */ /* 0x004fca0000000000 */
[----:B------:R0:W-:Y:S01]  /*0e20*/  STG.E desc[UR4][R2.64], R23 ;  /* 0x0000001702007986 */ /* 0x0001e2000c101904 */
[----:B------:R-:W-:-:S04]  /*0e30*/  IADD3 R15, PT, PT, R0, R19, R0 ;  /* 0x00000013000f7210 */ /* 0x000fc80007ffe000 */
[----:B------:R-:W-:-:S07]  /*0e40*/  IADD3 R15, PT, PT, R0, R15, R0 ;  /* 0x0000000f000f7210 */ /* 0x000fce0007ffe000 */
.L_x_9:
[----:B------:R-:W-:-:S13]  /*0e50*/  ISETP.NE.OR P0, PT, R7, RZ, P0 ;  /* 0x000000ff0700720c */ /* 0x000fda0000705670 */
[----:B------:R-:W-:Y:S05]  /*0e60*/  @!P0 BRA `(.L_x_5) ;  /* 0x0000000000888947 */ /* 0x000fea0003800000 */
.L_x_6:
[----:B-1----:R-:W1:Y:S08]  /*0e70*/  LDC.64 R4, c[0x0][0x388] ;  /* 0x0000e200ff047b82 */ /* 0x002e700000000a00 */
[----:B0-----:R-:W0:Y:S01]  /*0e80*/  LDC.64 R2, c[0x0][0x390] ;  /* 0x0000e400ff027b82 */ /* 0x001e220000000a00 */
[----:B-1----:R-:W-:-:S06]  /*0e90*/  IMAD.WIDE.U32 R22, R15, 0x4, R4 ;  /* 0x000000040f167825 */ /* 0x002fcc00078e0004 */
[----:B------:R-:W2:Y:S01]  /*0ea0*/  LDG.E R22, desc[UR4][R22.64] ;  /* 0x0000000416167981 */ /* 0x000ea2000c1e1900 */
[----:B0-----:R-:W-:-:S05]  /*0eb0*/  IMAD.WIDE.U32 R16, R15, 0x4, R2 ;  /* 0x000000040f107825 */ /* 0x001fca00078e0002 */
        /* <DEDUP_REMOVED lines=14> */
[----:B------:R-:W-:-:S04]  /*0fa0*/  IMAD.WIDE.U32 R2, R9, 0x4, R2 ;  /* 0x0000000409027825 */ /* 0x000fc800078e0002 */
[----:B--2---:R-:W-:-:S05]  /*0fb0*/  FADD R23, R26, R23 ;  /* 0x000000171a177221 */ /* 0x004fca0000000000 */
[----:B------:R1:W-:Y:S04]  /*0fc0*/  STG.E desc[UR4][R20.64], R23 ;  /* 0x0000001714007986 */ /* 0x0003e8000c101904 */
[----:B------:R-:W2:Y:S04]  /*0fd0*/  LDG.E R4, desc[UR4][R4.64] ;  /* 0x0000000404047981 */ /* 0x000ea8000c1e1900 */
[----:B0-----:R-:W2:Y:S01]  /*0fe0*/  LDG.E R17, desc[UR4][R2.64] ;  /* 0x0000000402117981 */ /* 0x001ea2000c1e1900 */
[----:B------:R-:W-:-:S04]  /*0ff0*/  IADD3 R7, PT, PT, R7, 0x4, RZ ;  /* 0x0000000407077810 */ /* 0x000fc80007ffe0ff */
[----:B------:R-:W-:Y:S02]  /*1000*/  ISETP.NE.AND P0, PT, R7, RZ, PT ;  /* 0x000000ff0700720c */ /* 0x000fe40003f05270 */
[C-C-:B------:R-:W-:Y:S02]  /*1010*/  IADD3 R15, PT, PT, R0.reuse, R15, R0.reuse ;  /* 0x0000000f000f7210 */ /* 0x140fe40007ffe000 */
[C---:B------:R-:W-:Y:S02]  /*1020*/  LEA R11, R0.reuse, R11, 0x2 ;  /* 0x0000000b000b7211 */ /* 0x040fe400078e10ff */
[C---:B------:R-:W-:Y:S02]  /*1030*/  IADD3 R15, PT, PT, R0.reuse, R15, R0 ;  /* 0x0000000f000f7210 */ /* 0x040fe40007ffe000 */
[C---:B------:R-:W-:Y:S02]  /*1040*/  LEA R9, R0.reuse, R9, 0x2 ;  /* 0x0000000900097211 */ /* 0x040fe400078e10ff */
[----:B------:R-:W-:Y:S01]  /*1050*/  LEA R13, R0, R13, 0x2 ;  /* 0x0000000d000d7211 */ /* 0x000fe200078e10ff */
[----:B--2---:R-:W-:-:S05]  /*1060*/  FADD R17, R4, R17 ;  /* 0x0000001104117221 */ /* 0x004fca0000000000 */
[----:B------:R1:W-:Y:S01]  /*1070*/  STG.E desc[UR4][R2.64], R17 ;  /* 0x0000001102007986 */ /* 0x0003e2000c101904 */
[----:B------:R-:W-:Y:S05]  /*1080*/  @P0 BRA `(.L_x_6) ;  /* 0xfffffffc00780947 */ /* 0x000fea000383ffff */
.L_x_5:
[----:B------:R-:W-:-:S13]  /*1090*/  ISETP.NE.AND P0, PT, R6, RZ, PT ;  /* 0x000000ff0600720c */ /* 0x000fda0003f05270 */
[----:B------:R-:W-:Y:S05]  /*10a0*/  @!P0 EXIT ;  /* 0x000000000000894d */ /* 0x000fea0003800000 */
[----:B-1----:R-:W-:Y:S01]  /*10b0*/  IADD3 R8, PT, PT, -R6, RZ, RZ ;  /* 0x000000ff06087210 */ /* 0x002fe20007ffe1ff */
[----:B0-----:R-:W-:Y:S01]  /*10c0*/  IMAD.WIDE.U32 R2, R15, 0x4, RZ ;  /* 0x000000040f027825 */ /* 0x001fe200078e00ff */
[----:B------:R-:W0:Y:S01]  /*10d0*/  LDCU.64 UR6, c[0x0][0x388] ;  /* 0x00007100ff0677ac */ /* 0x000e220008000a00 */
[----:B------:R-:W1:Y:S05]  /*10e0*/  LDCU.64 UR8, c[0x0][0x390] ;  /* 0x00007200ff0877ac */ /* 0x000e6a0008000a00 */
.L_x_10:
[C---:B0-----:R-:W-:Y:S02]  /*10f0*/  IADD3 R6, P0, PT, R2.reuse, UR6, RZ ;  /* 0x0000000602067c10 */ /* 0x041fe4000ff1e0ff */
[----:B-12---:R-:W-:Y:S02]  /*1100*/  IADD3 R4, P1, PT, R2, UR8, RZ ;  /* 0x0000000802047c10 */ /* 0x006fe4000ff3e0ff */
[C---:B------:R-:W-:Y:S02]  /*1110*/  IADD3.X R7, PT, PT, R3.reuse, UR7, RZ, P0, !PT ;  /* 0x0000000703077c10 */ /* 0x040fe400087fe4ff */
[----:B------:R-:W-:-:S03]  /*1120*/  IADD3.X R5, PT, PT, R3, UR9, RZ, P1, !PT ;  /* 0x0000000903057c10 */ /* 0x000fc60008ffe4ff */
[----:B------:R-:W2:Y:S04]  /*1130*/  LDG.E R6, desc[UR4][R6.64] ;  /* 0x0000000406067981 */ /* 0x000ea8000c1e1900 */
[----:B------:R-:W2:Y:S01]  /*1140*/  LDG.E R9, desc[UR4][R4.64] ;  /* 0x0000000404097981 */ /* 0x000ea2000c1e1900 */
[----:B------:R-:W-:Y:S01]  /*1150*/  IADD3 R8, PT, PT, R8, 0x1, RZ ;  /* 0x0000000108087810 */ /* 0x000fe20007ffe0ff */
[----:B------:R-:W-:-:S03]  /*1160*/  IMAD.WIDE.U32 R2, R0, 0x4, R2 ;  /* 0x0000000400027825 */ /* 0x000fc600078e0002 */
[----:B------:R-:W-:Y:S01]  /*1170*/  ISETP.NE.AND P0, PT, R8, RZ, PT ;  /* 0x000000ff0800720c */ /* 0x000fe20003f05270 */
[----:B--2---:R-:W-:-:S05]  /*1180*/  FADD R9, R6, R9 ;  /* 0x0000000906097221 */ /* 0x004fca0000000000 */
[----:B------:R2:W-:Y:S07]  /*1190*/  STG.E desc[UR4][R4.64], R9 ;  /* 0x0000000904007986 */ /* 0x0005ee000c101904 */
[----:B------:R-:W-:Y:S05]  /*11a0*/  @P0 BRA `(.L_x_10) ;  /* 0xfffffffc00d00947 */ /* 0x000fea000383ffff */
[----:B------:R-:W-:Y:S05]  /*11b0*/  EXIT ;  /* 0x000000000000794d */ /* 0x000fea0003800000 */
.L_x_11:
        /* <DEDUP_REMOVED lines=12> */
.L_x_20:


//--------------------- .text._Z3addiPfS_         --------------------------
	.section	.text._Z3addiPfS_,"ax",@progbits
	.align	128
        .global         _Z3addiPfS_
        .type           _Z3addiPfS_,@function
        .size           _Z3addiPfS_,(.L_x_21 - _Z3addiPfS_)
        .other          _Z3addiPfS_,@"STO_CUDA_ENTRY STV_DEFAULT"
_Z3addiPfS_:
.text._Z3addiPfS_:
[----:B------:R-:W-:Y:S08]  /*0000*/  LDC R1, c[0x0][0x37c] ;  /* 0x0000df00ff017b82 */ /* 0x000ff00000000800 */
[----:B------:R-:W0:Y:S02]  /*0010*/  LDC R6, c[0x0][0x380] ;  /* 0x0000e000ff067b82 */ /* 0x000e240000000800 */
[----:B0-----:R-:W-:-:S13]  /*0020*/  ISETP.GE.AND P0, PT, R6, 0x1, PT ;  /* 0x000000010600780c */ /* 0x001fda0003f06270 */
[----:B------:R-:W-:Y:S05]  /*0030*/  @!P0 EXIT ;  /* 0x000000000000894d */ /* 0x000fea0003800000 */
[C---:B------:R-:W-:Y:S01]  /*0040*/  ISETP.GE.U32.AND P1, PT, R6.reuse, 0x10, PT ;  /* 0x000000100600780c */ /* 0x040fe20003f26070 */
[----:B------:R-:W0:Y:S01]  /*0050*/  LDCU.64 UR8, c[0x0][0x358] ;  /* 0x00006b00ff0877ac */ /* 0x000e220008000a00 */
[----:B------:R-:W-:Y:S01]  /*0060*/  LOP3.LUT R10, R6, 0xf, RZ, 0xc0, !PT ;  /* 0x0000000f060a7812 */ /* 0x000fe200078ec0ff */
[----:B------:R-:W-:-:S03]  /*0070*/  HFMA2 R0, -RZ, RZ, 0, 0 ;  /* 0x00000000ff007431 */ /* 0x000fc600000001ff */
[----:B------:R-:W-:-:S07]  /*0080*/  ISETP.NE.AND P0, PT, R10, RZ, PT ;  /* 0x000000ff0a00720c */ /* 0x000fce0003f05270 */
[----:B------:R-:W-:Y:S06]  /*0090*/  @!P1 BRA `(.L_x_12) ;  /* 0x0000000400589947 */ /* 0x000fec0003800000 */
[----:B------:R-:W1:Y:S01]  /*00a0*/  LDCU.64 UR6, c[0x0][0x388] ;  /* 0x00007100ff0677ac */ /* 0x000e620008000a00 */
[----:B------:R-:W-:Y:S01]  /*00b0*/  LOP3.LUT R0, R6, 0x7ffffff0, RZ, 0xc0, !PT ;  /* 0x7ffffff006007812 */ /* 0x000fe200078ec0ff */
[----:B------:R-:W2:Y:S03]  /*00c0*/  LDCU.64 UR4, c[0x0][0x390] ;  /* 0x00007200ff0477ac */ /* 0x000ea60008000a00 */
[----:B------:R-:W-:Y:S01]  /*00d0*/  IADD3 R7, PT, PT, -R0, RZ, RZ ;  /* 0x000000ff00077210 */ /* 0x000fe20007ffe1ff */
[----:B-1----:R-:W-:Y:S02]  /*00e0*/  UIADD3 UR6, UP0, UPT, UR6, 0x20, URZ ;  /* 0x0000002006067890 */ /* 0x002fe4000ff1e0ff */
[----:B--2---:R-:W-:Y:S02]  /*00f0*/  UIADD3 UR4, UP1, UPT, UR4, 0x20, URZ ;  /* 0x0000002004047890 */ /* 0x004fe4000ff3e0ff */
[----:B------:R-:W-:-:S02]  /*0100*/  UIADD3.X UR7, UPT, UPT, URZ, UR7, URZ, UP0, !UPT ;  /* 0x00000007ff077290 */ /* 0x000fc400087fe4ff */
[----:B------:R-:W-:Y:S01]  /*0110*/  MOV R12, UR6 ;  /* 0x00000006000c7c02 */ /* 0x000fe20008000f00 */
[----:B------:R-:W-:Y:S01]  /*0120*/  UIADD3.X UR5, UPT, UPT, URZ, UR5, URZ, UP1, !UPT ;  /* 0x00000005ff057290 */ /* 0x000fe20008ffe4ff */
[----:B------:R-:W-:Y:S02]  /*0130*/  MOV R8, UR4 ;  /* 0x0000000400087c02 */ /* 0x000fe40008000f00 */
[----:B------:R-:W-:-:S03]  /*0140*/  MOV R3, UR7 ;  /* 0x0000000700037c02 */ /* 0x000fc60008000f00 */
[----:B------:R-:W-:-:S07]  /*0150*/  MOV R9, UR5 ;  /* 0x0000000500097c02 */ /* 0x000fce0008000f00 */
.L_x_13:
[----:B------:R-:W-:Y:S02]  /*0160*/  MOV R2, R12 ;  /* 0x0000000c00027202 */ /* 0x000fe40000000f00 */
[----:B-1----:R-:W-:Y:S02]  /*0170*/  MOV R4, R8 ;  /* 0x0000000800047202 */ /* 0x002fe40000000f00 */
[----:B------:R-:W-:Y:S01]  /*0180*/  MOV R5, R9 ;  /* 0x0000000900057202 */ /* 0x000fe20000000f00 */
[----:B0-----:R-:W2:Y:S04]  /*0190*/  LDG.E R8, desc[UR8][R2.64+-0x20] ;  /* 0xffffe00802087981 */ /* 0x001ea8000c1e1900 */
[----:B------:R-:W2:Y:S04]  /*01a0*/  LDG.E R9, desc[UR8][R4.64+-0x20] ;  /* 0xffffe00804097981 */ /* 0x000ea8000c1e1900 */
[----:B------:R-:W3:Y:S04]  /*01b0*/  LDG.E R11, desc[UR8][R4.64+-0x1c] ;  /* 0xffffe408040b7981 */ /* 0x000ee8000c1e1900 */
[----:B------:R-:W4:Y:S04]  /*01c0*/  LDG.E R13, desc[UR8][R4.64+-0x18] ;  /* 0xffffe808040d7981 */ /* 0x000f28000c1e1900 */
[----:B------:R-:W5:Y:S01]  /*01d0*/  LDG.E R15, desc[UR8][R4.64+-0x14] ;  /* 0xffffec08040f7981 */ /* 0x000f62000c1e1900 */
[----:B--2---:R-:W-:-:S05]  /*01e0*/  FADD R9, R8, R9 ;  /* 0x0000000908097221 */ /* 0x004fca0000000000 */
[----:B------:R0:W-:Y:S04]  /*01f0*/  STG.E desc[UR8][R4.64+-0x20], R9 ;  /* 0xffffe00904007986 */ /* 0x0001e8000c101908 */
[----:B------:R-:W3:Y:S04]  /*0200*/  LDG.E R8, desc[UR8][R2.64+-0x1c] ;  /* 0xffffe40802087981 */ /* 0x000ee8000c1e1900 */
[----:B0-----:R-:W2:Y:S01]  /*0210*/  LDG.E R9, desc[UR8][R4.64+-0x10] ;  /* 0xfffff00804097981 */ /* 0x001ea2000c1e1900 */
[----:B---3--:R-:W-:-:S05]  /*0220*/  FADD R11, R8, R11 ;  /* 0x0000000b080b7221 */ /* 0x008fca0000000000 */
[----:B------:R0:W-:Y:S04]  /*0230*/  STG.E desc[UR8][R4.64+-0x1c], R11 ;  /* 0xffffe40b04007986 */ /* 0x0001e8000c101908 */
[----:B------:R-:W4:Y:S04]  /*0240*/  LDG.E R8, desc[UR8][R2.64+-0x18] ;  /* 0xffffe80802087981 */ /* 0x000f28000c1e1900 */
[----:B0-----:R-:W3:Y:S01]  /*0250*/  LDG.E R11, desc[UR8][R4.64+-0xc] ;  /* 0xfffff408040b7981 */ /* 0x001ee2000c1e1900 */
[----:B----4-:R-:W-:-:S05]  /*0260*/  FADD R13, R8, R13 ;  /* 0x0000000d080d7221 */ /* 0x010fca0000000000 */
[----:B------:R0:W-:Y:S04]  /*0270*/  STG.E desc[UR8][R4.64+-0x18], R13 ;  /* 0xffffe80d04007986 */ /* 0x0001e8000c101908 */
[----:B------:R-:W5:Y:S04]  /*0280*/  LDG.E R8, desc[UR8][R2.64+-0x14] ;  /* 0xffffec0802087981 */ /* 0x000f68000c1e1900 */
[----:B0-----:R-:W4:Y:S01]  /*0290*/  LDG.E R13, desc[UR8][R4.64+-0x8] ;  /* 0xfffff808040d7981 */ /* 0x001f22000c1e1900 */
[----:B-----5:R-:W-:-:S05]  /*02a0*/  FADD R15, R8, R15 ;  /* 0x0000000f080f7221 */ /* 0x020fca0000000000 */
[----:B------:R0:W-:Y:S04]  /*02b0*/  STG.E desc[UR8][R4.64+-0x14], R15 ;  /* 0xffffec0f04007986 */ /* 0x0001e8000c101908 */
[----:B------:R-:W2:Y:S04]  /*02c0*/  LDG.E R8, desc[UR8][R2.64+-0x10] ;  /* 0xfffff00802087981 */ /* 0x000ea8000c1e1900 */
[----:B0-----:R-:W5:Y:S01]  /*02d0*/  LDG.E R15, desc[UR8][R4.64+-0x4] ;  /* 0xfffffc08040f7981 */ /* 0x001f62000c1e1900 */
        /* <DEDUP_REMOVED lines=34> */
[----:B------:R-:W3:Y:S02]  /*0500*/  LDG.E R8, desc[UR8][R2.64+0x14] ;  /* 0x0000140802087981 */ /* 0x000ee4000c1e1900 */
[----:B---3--:R-:W-:-:S05]  /*0510*/  FADD R11, R8, R11 ;  /* 0x0000000b080b7221 */ /* 0x008fca0000000000 */
[----:B------:R1:W-:Y:S04]  /*0520*/  STG.E desc[UR8][R4.64+0x14], R11 ;  /* 0x0000140b04007986 */ /* 0x0003e8000c101908 */
[----:B------:R-:W4:Y:S01]  /*0530*/  LDG.E R8, desc[UR8][R2.64+0x18] ;  /* 0x0000180802087981 */ /* 0x000f22000c1e1900 */
[----:B------:R-:W-:Y:S01]  /*0540*/  IADD3 R7, PT, PT, R7, 0x10, RZ ;  /* 0x0000001007077810 */ /* 0x000fe20007ffe0ff */
[----:B----4-:R-:W-:-:S05]  /*0550*/  FADD R13, R8, R13 ;  /* 0x0000000d080d7221 */ /* 0x010fca0000000000 */
[----:B------:R1:W-:Y:S04]  /*0560*/  STG.E desc[UR8][R4.64+0x18], R13 ;  /* 0x0000180d04007986 */ /* 0x0003e8000c101908 */
[----:B------:R2:W5:Y:S01]  /*0570*/  LDG.E R8, desc[UR8][R2.64+0x1c] ;  /* 0x00001c0802087981 */ /* 0x000562000c1e1900 */
[----:B------:R-:W-:Y:S02]  /*0580*/  ISETP.NE.AND P1, PT, R7, RZ, PT ;  /* 0x000000ff0700720c */ /* 0x000fe40003f25270 */
[----:B------:R-:W-:-:S05]  /*0590*/  IADD3 R12, P2, PT, R2, 0x40, RZ ;  /* 0x00000040020c7810 */ /* 0x000fca0007f5e0ff */
[----:B--2---:R-:W-:Y:S02]  /*05a0*/  IMAD.X R3, RZ, RZ, R3, P2 ;  /* 0x000000ffff037224 */ /* 0x004fe400010e0603 */
[----:B-----5:R-:W-:Y:S01]  /*05b0*/  FADD R15, R8, R15 ;  /* 0x0000000f080f7221 */ /* 0x020fe20000000000 */
[----:B------:R-:W-:-:S04]  /*05c0*/  IADD3 R8, P3, PT, R4, 0x40, RZ ;  /* 0x0000004004087810 */ /* 0x000fc80007f7e0ff */
[----:B------:R1:W-:Y:S01]  /*05d0*/  STG.E desc[UR8][R4.64+0x1c], R15 ;  /* 0x00001c0f04007986 */ /* 0x0003e2000c101908 */
[----:B0-----:R-:W-:Y:S01]  /*05e0*/  IADD3.X R9, PT, PT, RZ, R5, RZ, P3, !PT ;  /* 0x00000005ff097210 */ /* 0x001fe20001ffe4ff */
[----:B------:R-:W-:Y:S07]  /*05f0*/  @P1 BRA `(.L_x_13) ;  /* 0xfffffff800d81947 */ /* 0x000fee000383ffff */
.L_x_12:
[----:B0-----:R-:W-:Y:S05]  /*0600*/  @!P0 EXIT ;  /* 0x000000000000894d */ /* 0x001fea0003800000 */
[----:B------:R-:W-:Y:S02]  /*0610*/  ISETP.GE.U32.AND P0, PT, R10, 0x8, PT ;  /* 0x000000080a00780c */ /* 0x000fe40003f06070 */
[----:B------:R-:W-:-:S04]  /*0620*/  LOP3.LUT R12, R6, 0x7, RZ, 0xc0, !PT ;  /* 0x00000007060c7812 */ /* 0x000fc800078ec0ff */
[----:B------:R-:W-:-:S07]  /*0630*/  ISETP.NE.AND P1, PT, R12, RZ, PT ;  /* 0x000000ff0c00720c */ /* 0x000fce0003f25270 */
[----:B------:R-:W-:Y:S06]  /*0640*/  @!P0 BRA `(.L_x_14) ;  /* 0x0000000000948947 */ /* 0x000fec0003800000 */
[----:B------:R-:W0:Y:S08]  /*0650*/  LDC.64 R2, c[0x0][0x388] ;  /* 0x0000e200ff027b82 */ /* 0x000e300000000a00 */
[----:B-1----:R-:W1:Y:S01]  /*0660*/  LDC.64 R4, c[0x0][0x390] ;  /* 0x0000e400ff047b82 */ /* 0x002e620000000a00 */
[----:B0-----:R-:W-:-:S05]  /*0670*/  IMAD.WIDE.U32 R2, R0, 0x4, R2 ;  /* 0x0000000400027825 */ /* 0x001fca00078e0002 */
[----:B------:R-:W2:Y:S01]  /*0680*/  LDG.E R7, desc[UR8][R2.64] ;  /* 0x0000000802077981 */ /* 0x000ea2000c1e1900 */
[----:B-1----:R-:W-:-:S05]  /*0690*/  IMAD.WIDE.U32 R4, R0, 0x4, R4 ;  /* 0x0000000400047825 */ /* 0x002fca00078e0004 */
[----:B------:R-:W2:Y:S04]  /*06a0*/  LDG.E R8, desc[UR8][R4.64] ;  /* 0x0000000804087981 */ /* 0x000ea8000c1e1900 */
[----:B------:R-:W3:Y:S04]  /*06b0*/  LDG.E R9, desc[UR8][R4.64+0x4] ;  /* 0x0000040804097981 */ /* 0x000ee8000c1e1900 */
[----:B------:R-:W4:Y:S04]  /*06c0*/  LDG.E R11, desc[UR8][R4.64+0x8] ;  /* 0x00000808040b7981 */ /* 0x000f28000c1e1900 */
[----:B------:R-:W5:Y:S01]  /*06d0*/  LDG.E R13, desc[UR8][R4.64+0xc] ;  /* 0x00000c08040d7981 */ /* 0x000f62000c1e1900 */
[----:B--2---:R-:W-:-:S05]  /*06e0*/  FADD R7, R7, R8 ;  /* 0x0000000807077221 */ /* 0x004fca0000000000 */
[----:B------:R-:W-:Y:S04]  /*06f0*/  STG.E desc[UR8][R4.64], R7 ;  /* 0x0000000704007986 */ /* 0x000fe8000c101908 */
[----:B------:R-:W3:Y:S02]  /*0700*/  LDG.E R8, desc[UR8][R2.64+0x4] ;  /* 0x0000040802087981 */ /* 0x000ee4000c1e1900 */
[----:B---3--:R-:W-:-:S05]  /*0710*/  FADD R9, R8, R9 ;  /* 0x0000000908097221 */ /* 0x008fca0000000000 */
[----:B------:R0:W-:Y:S04]  /*0720*/  STG.E desc[UR8][R4.64+0x4], R9 ;  /* 0x0000040904007986 */ /* 0x0001e8000c101908 */
[----:B------:R-:W4:Y:S04]  /*0730*/  LDG.E R8, desc[UR8][R2.64+0x8] ;  /* 0x0000080802087981 */ /* 0x000f28000c1e1900 */
[----:B0-----:R-:W2:Y:S01]  /*0740*/  LDG.E R9, desc[UR8][R4.64+0x14] ;  /* 0x0000140804097981 */ /* 0x001ea2000c1e1900 */
[----:B----4-:R-:W-:-:S05]  /*0750*/  FADD R11, R8, R11 ;  /* 0x0000000b080b7221 */ /* 0x010fca0000000000 */
[----:B------:R0:W-:Y:S04]  /*0760*/  STG.E desc[UR8][R4.64+0x8], R11 ;  /* 0x0000080b04007986 */ /* 0x0001e8000c101908 */
[----:B------:R-:W5:Y:S04]  /*0770*/  LDG.E R8, desc[UR8][R2.64+0xc] ;  /* 0x00000c0802087981 */ /* 0x000f68000c1e1900 */
[----:B0-----:R-:W3:Y:S01]  /*0780*/  LDG.E R11, desc[UR8][R4.64+0x18] ;  /* 0x00001808040b7981 */ /* 0x001ee2000c1e1900 */
[----:B-----5:R-:W-:-:S03]  /*0790*/  FADD R13, R8, R13 ;  /* 0x0000000d080d7221 */ /* 0x020fc60000000000 */
[----:B------:R-:W4:Y:S04]  /*07a0*/  LDG.E R8, desc[UR8][R4.64+0x10] ;  /* 0x0000100804087981 */ /* 0x000f28000c1e1900 */
[----:B------:R0:W-:Y:S04]  /*07b0*/  STG.E desc[UR8][R4.64+0xc], R13 ;  /* 0x00000c0d04007986 */ /* 0x0001e8000c101908 */
[----:B------:R-:W4:Y:S04]  /*07c0*/  LDG.E R7, desc[UR8][R2.64+0x10] ;  /* 0x0000100802077981 */ /* 0x000f28000c1e1900 */
[----:B0-----:R-:W5:Y:S01]  /*07d0*/  LDG.E R13, desc[UR8][R4.64+0x1c] ;  /* 0x00001c08040d7981 */ /* 0x001f62000c1e1900 */
[----:B----4-:R-:W-:-:S05]  /*07e0*/  FADD R7, R7, R8 ;  /* 0x0000000807077221 */ /* 0x010fca0000000000 */
[----:B------:R0:W-:Y:S04]  /*07f0*/  STG.E desc[UR8][R4.64+0x10], R7 ;  /* 0x0000100704007986 */ /* 0x0001e8000c101908 */
[----:B------:R-:W2:Y:S02]  /*0800*/  LDG.E R8, desc[UR8][R2.64+0x14] ;  /* 0x0000140802087981 */ /* 0x000ea4000c1e1900 */
[----:B--2---:R-:W-:-:S05]  /*0810*/  FADD R9, R8, R9 ;  /* 0x0000000908097221 */ /* 0x004fca0000000000 */
[----:B------:R0:W-:Y:S04]  /*0820*/  STG.E desc[UR8][R4.64+0x14], R9 ;  /* 0x0000140904007986 */ /* 0x0001e8000c101908 */
[----:B------:R-:W3:Y:S02]  /*0830*/  LDG.E R8, desc[UR8][R2.64+0x18] ;  /* 0x0000180802087981 */ /* 0x000ee4000c1e1900 */
[----:B---3--:R-:W-:-:S05]  /*0840*/  FADD R11, R8, R11 ;  /* 0x0000000b080b7221 */ /* 0x008fca0000000000 */
[----:B------:R0:W-:Y:S04]  /*0850*/  STG.E desc[UR8][R4.64+0x18], R11 ;  /* 0x0000180b04007986 */ /* 0x0001e8000c101908 */
[----:B------:R-:W5:Y:S01]  /*0860*/  LDG.E R8, desc[UR8][R2.64+0x1c] ;  /* 0x00001c0802087981 */ /* 0x000f62000c1e1900 */
[----:B------:R-:W-:Y:S01]  /*0870*/  IADD3 R0, PT, PT, R0, 0x8, RZ ;  /* 0x0000000800007810 */ /* 0x000fe20007ffe0ff */
[----:B-----5:R-:W-:-:S05]  /*0880*/  FADD R13, R8, R13 ;  /* 0x0000000d080d7221 */ /* 0x020fca0000000000 */
[----:B------:R0:W-:Y:S02]  /*0890*/  STG.E desc[UR8][R4.64+0x1c], R13 ;  /* 0x00001c0d04007986 */ /* 0x0001e4000c101908 */
.L_x_14:
[----:B------:R-:W-:Y:S05]  /*08a0*/  @!P1 EXIT ;  /* 0x000000000000994d */ /* 0x000fea0003800000 */
[----:B------:R-:W-:Y:S02]  /*08b0*/  ISETP.GE.U32.AND P0, PT, R12, 0x4, PT ;  /* 0x000000040c00780c */ /* 0x000fe40003f06070 */
[----:B------:R-:W-:-:S04]  /*08c0*/  LOP3.LUT R6, R6, 0x3, RZ, 0xc0, !PT ;  /* 0x0000000306067812 */ /* 0x000fc800078ec0ff */
[----:B------:R-:W-:-:S07]  /*08d0*/  ISETP.NE.AND P1, PT, R6, RZ, PT ;  /* 0x000000ff0600720c */ /* 0x000fce0003f25270 */
[----:B------:R-:W-:Y:S06]  /*08e0*/  @!P0 BRA `(.L_x_15) ;  /* 0x0000000000548947 */ /* 0x000fec0003800000 */
[----:B01----:R-:W0:Y:S08]  /*08f0*/  LDC.64 R4, c[0x0][0x388] ;  /* 0x0000e200ff047b82 */ /* 0x003e300000000a00 */
[----:B------:R-:W1:Y:S01]  /*0900*/  LDC.64 R2, c[0x0][0x390] ;  /* 0x0000e400ff027b82 */ /* 0x000e620000000a00 */
        /* <DEDUP_REMOVED lines=8> */
[----:B------:R2:W-:Y:S04]  /*0990*/  STG.E desc[UR8][R2.64], R7 ;  /* 0x0000000702007986 */ /* 0x0005e8000c101908 */
[----:B------:R-:W3:Y:S02]  /*09a0*/  LDG.E R8, desc[UR8][R4.64+0x4] ;  /* 0x0000040804087981 */ /* 0x000ee4000c1e1900 */
[----:B---3--:R-:W-:-:S05]  /*09b0*/  FADD R9, R8, R9 ;  /* 0x0000000908097221 */ /* 0x008fca0000000000 */
[----:B------:R2:W-:Y:S04]  /*09c0*/  STG.E desc[UR8][R2.64+0x4], R9 ;  /* 0x0000040902007986 */ /* 0x0005e8000c101908 */
[----:B------:R-:W4:Y:S02]  /*09d0*/  LDG.E R8, desc[UR8][R4.64+0x8] ;  /* 0x0000080804087981 */ /* 0x000f24000c1e1900 */
[----:B----4-:R-:W-:-:S05]  /*09e0*/  FADD R11, R8, R11 ;  /* 0x0000000b080b7221 */ /* 0x010fca0000000000 */
[----:B------:R2:W-:Y:S04]  /*09f0*/  STG.E desc[UR8][R2.64+0x8], R11 ;  /* 0x0000080b02007986 */ /* 0x0005e8000c101908 */
[----:B------:R-:W5:Y:S01]  /*0a00*/  LDG.E R8, desc[UR8][R4.64+0xc] ;  /* 0x00000c0804087981 */ /* 0x000f62000c1e1900 */
[----:B------:R-:W-:Y:S01]  /*0a10*/  IADD3 R0, PT, PT, R0, 0x4, RZ ;  /* 0x0000000400007810 */ /* 0x000fe20007ffe0ff */
[----:B-----5:R-:W-:-:S05]  /*0a20*/  FADD R13, R8, R13 ;  /* 0x0000000d080d7221 */ /* 0x020fca0000000000 */
[----:B------:R2:W-:Y:S02]  /*0a30*/  STG.E desc[UR8][R2.64+0xc], R13 ;  /* 0x00000c0d02007986 */ /* 0x0005e4000c101908 */
.L_x_15:
[----:B------:R-:W-:Y:S05]  /*0a40*/  @!P1 EXIT ;  /* 0x000000000000994d */ /* 0x000fea0003800000 */
[----:B--2---:R-:W2:Y:S01]  /*0a50*/  LDC.64 R2, c[0x0][0x390] ;  /* 0x0000e400ff027b82 */ /* 0x004ea20000000a00 */
[----:B------:R-:W-:-:S07]  /*0a60*/  IMAD.MOV R6, RZ, RZ, -R6 ;  /* 0x000000ffff067224 */ /* 0x000fce00078e0a06 */
[----:B01----:R-:W0:Y:S01]  /*0a70*/  LDC.64 R4, c[0x0][0x388] ;  /* 0x0000e200ff047b82 */ /* 0x003e220000000a00 */
[----:B--2---:R-:W-:-:S05]  /*0a80*/  IMAD.WIDE.U32 R2, R0, 0x4, R2 ;  /* 0x0000000400027825 */ /* 0x004fca00078e0002 */
[----:B------:R-:W-:Y:S01]  /*0a90*/  MOV R9, R3 ;  /* 0x0000000300097202 */ /* 0x000fe20000000f00 */
[----:B0-----:R-:W-:Y:S01]  /*0aa0*/  IMAD.WIDE.U32 R4, R0, 0x4, R4 ;  /* 0x0000000400047825 */ /* 0x001fe200078e0004 */
[----:B------:R-:W-:-:S07]  /*0ab0*/  MOV R0, R2 ;  /* 0x0000000200007202 */ /* 0x000fce0000000f00 */
.L_x_16:
[----:B0-----:R-:W-:Y:S02]  /*0ac0*/  MOV R2, R0 ;  /* 0x0000000000027202 */ /* 0x001fe40000000f00 */
[----:B------:R-:W-:Y:S01]  /*0ad0*/  MOV R3, R9 ;  /* 0x0000000900037202 */ /* 0x000fe20000000f00 */
[----:B------:R0:W2:Y:S04]  /*0ae0*/  LDG.E R0, desc[UR8][R4.64] ;  /* 0x0000000804007981 */ /* 0x0000a8000c1e1900 */
[----:B------:R-:W2:Y:S01]  /*0af0*/  LDG.E R7, desc[UR8][R2.64] ;  /* 0x0000000802077981 */ /* 0x000ea2000c1e1900 */
[----:B------:R-:W-:-:S04]  /*0b00*/  IADD3 R6, PT, PT, R6, 0x1, RZ ;  /* 0x0000000106067810 */ /* 0x000fc80007ffe0ff */
[----:B------:R-:W-:Y:S02]  /*0b10*/  ISETP.NE.AND P0, PT, R6, RZ, PT ;  /* 0x000000ff0600720c */ /* 0x000fe40003f05270 */
[----:B0-----:R-:W-:-:S04]  /*0b20*/  IADD3 R4, P2, PT, R4, 0x4, RZ ;  /* 0x0000000404047810 */ /* 0x001fc80007f5e0ff */
[----:B------:R-:W-:Y:S01]  /*0b30*/  IADD3.X R5, PT, PT, RZ, R5, RZ, P2, !PT ;  /* 0x00000005ff057210 */ /* 0x000fe200017fe4ff */
[----:B--2---:R-:W-:Y:S01]  /*0b40*/  FADD R7, R0, R7 ;  /* 0x0000000700077221 */ /* 0x004fe20000000000 */
[----:B------:R-:W-:-:S04]  /*0b50*/  IADD3 R0, P1, PT, R2, 0x4, RZ ;  /* 0x0000000402007810 */ /* 0x000fc80007f3e0ff */
[----:B------:R0:W-:Y:S01]  /*0b60*/  STG.E desc[UR8][R2.64], R7 ;  /* 0x0000000702007986 */ /* 0x0001e2000c101908 */
[----:B------:R-:W-:Y:S01]  /*0b70*/  IADD3.X R9, PT, PT, RZ, R3, RZ, P1, !PT ;  /* 0x00000003ff097210 */ /* 0x000fe20000ffe4ff */
[----:B------:R-:W-:Y:S07]  /*0b80*/  @P0 BRA `(.L_x_16) ;  /* 0xfffffffc00cc0947 */ /* 0x000fee000383ffff */
[----:B------:R-:W-:Y:S05]  /*0b90*/  EXIT ;  /* 0x000000000000794d */ /* 0x000fea0003800000 */
.L_x_17:
        /* <DEDUP_REMOVED lines=14> */
.L_x_21:


//--------------------- .text._Z9addKernelPiPKiS1_ --------------------------
	.section	.text._Z9addKernelPiPKiS1_,"ax",@progbits
	.align	128
        .global         _Z9addKernelPiPKiS1_
        .type           _Z9addKernelPiPKiS1_,@function
        .size           _Z9addKernelPiPKiS1_,(.L_x_22 - _Z9addKernelPiPKiS1_)
        .other          _Z9addKernelPiPKiS1_,@"STO_CUDA_ENTRY STV_DEFAULT"
_Z9addKernelPiPKiS1_:
.text._Z9addKernelPiPKiS1_:
[----:B------:R-:W-:Y:S01]  /*0000*/  LDC R1, c[0x0][0x37c] ;  /* 0x0000df00ff017b82 */ /* 0x000fe20000000800 */
[----:B------:R-:W0:Y:S07]  /*0010*/  S2R R9, SR_TID.X ;  /* 0x0000000000097919 */ /* 0x000e2e0000002100 */
[----:B------:R-:W0:Y:S01]  /*0020*/  LDC.64 R2, c[0x0][0x388] ;  /* 0x0000e200ff027b82 */ /* 0x000e220000000a00 */
[----:B------:R-:W1:Y:S07]  /*0030*/  LDCU.64 UR4, c[0x0][0x358] ;  /* 0x00006b00ff0477ac */ /* 0x000e6e0008000a00 */
[----:B------:R-:W2:Y:S08]  /*0040*/  LDC.64 R4, c[0x0][0x390] ;  /* 0x0000e400ff047b82 */ /* 0x000eb00000000a00 */
[----:B------:R-:W3:Y:S01]  /*0050*/  LDC.64 R6, c[0x0][0x380] ;  /* 0x0000e000ff067b82 */ /* 0x000ee20000000a00 */
[----:B0-----:R-:W-:-:S04]  /*0060*/  IMAD.WIDE.U32 R2, R9, 0x4, R2 ;  /* 0x0000000409027825 */ /* 0x001fc800078e0002 */
[C---:B--2---:R-:W-:Y:S02]  /*0070*/  IMAD.WIDE.U32 R4, R9.reuse, 0x4, R4 ;  /* 0x0000000409047825 */ /* 0x044fe400078e0004 */
[----:B-1----:R-:W2:Y:S04]  /*0080*/  LDG.E R2, desc[UR4][R2.64] ;  /* 0x0000000402027981 */ /* 0x002ea8000c1e1900 */
[----:B------:R-:W2:Y:S01]  /*0090*/  LDG.E R5, desc[UR4][R4.64] ;  /* 0x0000000404057981 */ /* 0x000ea2000c1e1900 */
[----:B---3--:R-:W-:Y:S01]  /*00a0*/  IMAD.WIDE.U32 R6, R9, 0x4, R6 ;  /* 0x0000000409067825 */ /* 0x008fe200078e0006 */
[----:B--2---:R-:W-:-:S05]  /*00b0*/  IADD3 R9, PT, PT, R2, R5, RZ ;  /* 0x0000000502097210 */ /* 0x004fca0007ffe0ff */
[----:B------:R-:W-:Y:S01]  /*00c0*/  STG.E desc[UR4][R6.64], R9 ;  /* 0x0000000906007986 */ /* 0x000fe2000c101904 */
[----:B------:R-:W-:Y:S05]  /*00d0*/  EXIT ;  /* 0x000000000000794d */ /* 0x000fea0003800000 */
.L_x_18:
        /* <DEDUP_REMOVED lines=10> */
.L_x_22:


//--------------------- .nv.shared.reserved.0     --------------------------
	.section	.nv.shared.reserved.0,"aw",@nobits
	.weak		__nv_reservedSMEM_offset_0_alias
	.size		__nv_reservedSMEM_offset_0_alias, 0, 64
	.other		__nv_reservedSMEM_offset_0_alias,@"STO_CUDA_RESERVED_SHARED STV_DEFAULT"
__nv_reservedSMEM_offset_0_alias:
	.zero		0
	.zero		64


//--------------------- .nv.constant0._Z4add3iPfS_ --------------------------
	.section	.nv.constant0._Z4add3iPfS_,"a",@progbits
	.sectionflags	@""
	.align	4
.nv.constant0._Z4add3iPfS_:
	.zero		920


//--------------------- .nv.constant0._Z4add2iPfS_ --------------------------
	.section	.nv.constant0._Z4add2iPfS_,"a",@progbits
	.sectionflags	@""
	.align	4
.nv.constant0._Z4add2iPfS_:
	.zero		920


//--------------------- .nv.constant0._Z3addiPfS_ --------------------------
	.section	.nv.constant0._Z3addiPfS_,"a",@progbits
	.sectionflags	@""
	.align	4
.nv.constant0._Z3addiPfS_:
	.zero		920


//--------------------- .nv.constant0._Z9addKernelPiPKiS1_ --------------------------
	.section	.nv.constant0._Z9addKernelPiPKiS1_,"a",@progbits
	.sectionflags	@""
	.align	4
.nv.constant0._Z9addKernelPiPKiS1_:
	.zero		920


//--------------------- SYMBOLS --------------------------

	.type		.nv.reservedSmem.offset0,@object
	.size		.nv.reservedSmem.offset0,0x4
